//
// Generated by NVIDIA NVVM Compiler
//
// Compiler Build ID: CL-36424714
// Cuda compilation tools, release 13.0, V13.0.88
// Based on NVVM 20.0.0
//

.version 9.0
.target sm_100
.address_size 64

	// .globl	_Z11flashKernelPKfS0_S0_PfS1_S1_iiiiii
.extern .shared .align 16 .b8 shared_memory[];

.visible .entry _Z11flashKernelPKfS0_S0_PfS1_S1_iiiiii(
	.param .u64 .ptr .align 1 _Z11flashKernelPKfS0_S0_PfS1_S1_iiiiii_param_0,
	.param .u64 .ptr .align 1 _Z11flashKernelPKfS0_S0_PfS1_S1_iiiiii_param_1,
	.param .u64 .ptr .align 1 _Z11flashKernelPKfS0_S0_PfS1_S1_iiiiii_param_2,
	.param .u64 .ptr .align 1 _Z11flashKernelPKfS0_S0_PfS1_S1_iiiiii_param_3,
	.param .u64 .ptr .align 1 _Z11flashKernelPKfS0_S0_PfS1_S1_iiiiii_param_4,
	.param .u64 .ptr .align 1 _Z11flashKernelPKfS0_S0_PfS1_S1_iiiiii_param_5,
	.param .u32 _Z11flashKernelPKfS0_S0_PfS1_S1_iiiiii_param_6,
	.param .u32 _Z11flashKernelPKfS0_S0_PfS1_S1_iiiiii_param_7,
	.param .u32 _Z11flashKernelPKfS0_S0_PfS1_S1_iiiiii_param_8,
	.param .u32 _Z11flashKernelPKfS0_S0_PfS1_S1_iiiiii_param_9,
	.param .u32 _Z11flashKernelPKfS0_S0_PfS1_S1_iiiiii_param_10,
	.param .u32 _Z11flashKernelPKfS0_S0_PfS1_S1_iiiiii_param_11
)
{
	.reg .pred 	%p<72>;
	.reg .b32 	%r<426>;
	.reg .b32 	%f<323>;
	.reg .b64 	%rd<51>;

	ld.param.u64 	%rd8, [_Z11flashKernelPKfS0_S0_PfS1_S1_iiiiii_param_0];
	ld.param.u64 	%rd9, [_Z11flashKernelPKfS0_S0_PfS1_S1_iiiiii_param_1];
	ld.param.u64 	%rd10, [_Z11flashKernelPKfS0_S0_PfS1_S1_iiiiii_param_2];
	ld.param.u64 	%rd11, [_Z11flashKernelPKfS0_S0_PfS1_S1_iiiiii_param_3];
	ld.param.u32 	%r119, [_Z11flashKernelPKfS0_S0_PfS1_S1_iiiiii_param_6];
	ld.param.u32 	%r120, [_Z11flashKernelPKfS0_S0_PfS1_S1_iiiiii_param_7];
	ld.param.u32 	%r121, [_Z11flashKernelPKfS0_S0_PfS1_S1_iiiiii_param_8];
	ld.param.u32 	%r122, [_Z11flashKernelPKfS0_S0_PfS1_S1_iiiiii_param_9];
	ld.param.u32 	%r123, [_Z11flashKernelPKfS0_S0_PfS1_S1_iiiiii_param_10];
	ld.param.u32 	%r124, [_Z11flashKernelPKfS0_S0_PfS1_S1_iiiiii_param_11];
	cvta.to.global.u64 	%rd1, %rd10;
	cvta.to.global.u64 	%rd2, %rd9;
	cvta.to.global.u64 	%rd3, %rd8;
	cvta.to.global.u64 	%rd4, %rd11;
	mov.u32 	%r125, %ctaid.x;
	mov.u32 	%r1, %ctaid.y;
	mov.u32 	%r126, %nctaid.y;
	mad.lo.s32 	%r127, %r125, %r126, %r1;
	mul.lo.s32 	%r128, %r120, %r119;
	mul.lo.s32 	%r2, %r128, %r127;
	mul.lo.s32 	%r3, %r121, %r120;
	shl.b32 	%r5, %r3, 2;
	mov.u32 	%r129, shared_memory;
	add.s32 	%r4, %r129, %r5;
	add.s32 	%r6, %r4, %r5;
	setp.lt.s32 	%p1, %r121, 1;
	@%p1 bra 	$L__BB0_44;
	setp.lt.s32 	%p2, %r122, 1;
	mul.lo.s32 	%r7, %r122, %r1;
	@%p2 bra 	$L__BB0_44;
	and.b32  	%r8, %r122, 7;
	and.b32  	%r9, %r122, 2147483640;
	mov.b32 	%r399, 0;
$L__BB0_3:
	add.s32 	%r132, %r122, -1;
	setp.lt.u32 	%p3, %r132, 7;
	mov.u32 	%r133, %ctaid.x;
	mad.lo.s32 	%r11, %r121, %r133, %r399;
	mad.lo.s32 	%r12, %r11, %r120, %r2;
	mul.lo.s32 	%r13, %r399, %r120;
	mov.b32 	%r402, 0;
	@%p3 bra 	$L__BB0_22;
	mov.b32 	%r400, 0;
$L__BB0_5:
	.pragma "nounroll";
	add.s32 	%r15, %r400, %r7;
	add.s32 	%r135, %r12, %r15;
	mul.wide.s32 	%rd12, %r135, 4;
	add.s64 	%rd5, %rd3, %rd12;
	add.s32 	%r136, %r400, %r13;
	shl.b32 	%r137, %r136, 2;
	mov.u32 	%r138, shared_memory;
	add.s32 	%r16, %r138, %r137;
	add.s64 	%rd6, %rd2, %rd12;
	add.s32 	%r17, %r4, %r137;
	add.s64 	%rd7, %rd1, %rd12;
	add.s32 	%r18, %r6, %r137;
	max.s32 	%r139, %r11, %r15;
	setp.ge.s32 	%p4, %r139, %r119;
	@%p4 bra 	$L__BB0_7;
	ld.global.f32 	%f26, [%rd5];
	st.shared.f32 	[%r16], %f26;
	ld.global.f32 	%f27, [%rd6];
	st.shared.f32 	[%r17], %f27;
	ld.global.f32 	%f28, [%rd7];
	st.shared.f32 	[%r18], %f28;
$L__BB0_7:
	add.s32 	%r140, %r15, 1;
	max.s32 	%r141, %r11, %r140;
	setp.ge.s32 	%p5, %r141, %r119;
	@%p5 bra 	$L__BB0_9;
	ld.global.f32 	%f29, [%rd5+4];
	st.shared.f32 	[%r16+4], %f29;
	ld.global.f32 	%f30, [%rd6+4];
	st.shared.f32 	[%r17+4], %f30;
	ld.global.f32 	%f31, [%rd7+4];
	st.shared.f32 	[%r18+4], %f31;
$L__BB0_9:
	add.s32 	%r142, %r15, 2;
	max.s32 	%r143, %r11, %r142;
	setp.ge.s32 	%p6, %r143, %r119;
	@%p6 bra 	$L__BB0_11;
	ld.global.f32 	%f32, [%rd5+8];
	st.shared.f32 	[%r16+8], %f32;
	ld.global.f32 	%f33, [%rd6+8];
	st.shared.f32 	[%r17+8], %f33;
	ld.global.f32 	%f34, [%rd7+8];
	st.shared.f32 	[%r18+8], %f34;
$L__BB0_11:
	add.s32 	%r144, %r15, 3;
	max.s32 	%r145, %r11, %r144;
	setp.ge.s32 	%p7, %r145, %r119;
	@%p7 bra 	$L__BB0_13;
	ld.global.f32 	%f35, [%rd5+12];
	st.shared.f32 	[%r16+12], %f35;
	ld.global.f32 	%f36, [%rd6+12];
	st.shared.f32 	[%r17+12], %f36;
	ld.global.f32 	%f37, [%rd7+12];
	st.shared.f32 	[%r18+12], %f37;
$L__BB0_13:
	add.s32 	%r146, %r15, 4;
	max.s32 	%r147, %r11, %r146;
	setp.ge.s32 	%p8, %r147, %r119;
	@%p8 bra 	$L__BB0_15;
	ld.global.f32 	%f38, [%rd5+16];
	st.shared.f32 	[%r16+16], %f38;
	ld.global.f32 	%f39, [%rd6+16];
	st.shared.f32 	[%r17+16], %f39;
	ld.global.f32 	%f40, [%rd7+16];
	st.shared.f32 	[%r18+16], %f40;
$L__BB0_15:
	add.s32 	%r148, %r15, 5;
	max.s32 	%r149, %r11, %r148;
	setp.ge.s32 	%p9, %r149, %r119;
	@%p9 bra 	$L__BB0_17;
	ld.global.f32 	%f41, [%rd5+20];
	st.shared.f32 	[%r16+20], %f41;
	ld.global.f32 	%f42, [%rd6+20];
	st.shared.f32 	[%r17+20], %f42;
	ld.global.f32 	%f43, [%rd7+20];
	st.shared.f32 	[%r18+20], %f43;
$L__BB0_17:
	add.s32 	%r150, %r15, 6;
	max.s32 	%r151, %r11, %r150;
	setp.ge.s32 	%p10, %r151, %r119;
	@%p10 bra 	$L__BB0_19;
	ld.global.f32 	%f44, [%rd5+24];
	st.shared.f32 	[%r16+24], %f44;
	ld.global.f32 	%f45, [%rd6+24];
	st.shared.f32 	[%r17+24], %f45;
	ld.global.f32 	%f46, [%rd7+24];
	st.shared.f32 	[%r18+24], %f46;
$L__BB0_19:
	add.s32 	%r152, %r15, 7;
	max.s32 	%r153, %r11, %r152;
	setp.ge.s32 	%p11, %r153, %r119;
	@%p11 bra 	$L__BB0_21;
	ld.global.f32 	%f47, [%rd5+28];
	st.shared.f32 	[%r16+28], %f47;
	ld.global.f32 	%f48, [%rd6+28];
	st.shared.f32 	[%r17+28], %f48;
	ld.global.f32 	%f49, [%rd7+28];
	st.shared.f32 	[%r18+28], %f49;
$L__BB0_21:
	add.s32 	%r400, %r400, 8;
	setp.ne.s32 	%p12, %r400, %r9;
	mov.u32 	%r402, %r9;
	@%p12 bra 	$L__BB0_5;
$L__BB0_22:
	setp.eq.s32 	%p13, %r8, 0;
	@%p13 bra 	$L__BB0_43;
	add.s32 	%r154, %r8, -1;
	setp.lt.u32 	%p14, %r154, 3;
	@%p14 bra 	$L__BB0_33;
	add.s32 	%r21, %r402, %r7;
	max.s32 	%r155, %r11, %r21;
	setp.ge.s32 	%p15, %r155, %r119;
	@%p15 bra 	$L__BB0_26;
	add.s32 	%r156, %r12, %r21;
	mul.wide.s32 	%rd13, %r156, 4;
	add.s64 	%rd14, %rd3, %rd13;
	ld.global.f32 	%f50, [%rd14];
	add.s32 	%r157, %r402, %r13;
	shl.b32 	%r158, %r157, 2;
	mov.u32 	%r159, shared_memory;
	add.s32 	%r160, %r159, %r158;
	st.shared.f32 	[%r160], %f50;
	add.s64 	%rd15, %rd2, %rd13;
	ld.global.f32 	%f51, [%rd15];
	add.s32 	%r161, %r4, %r158;
	st.shared.f32 	[%r161], %f51;
	add.s64 	%rd16, %rd1, %rd13;
	ld.global.f32 	%f52, [%rd16];
	add.s32 	%r162, %r6, %r158;
	st.shared.f32 	[%r162], %f52;
$L__BB0_26:
	add.s32 	%r22, %r21, 1;
	max.s32 	%r163, %r11, %r22;
	setp.ge.s32 	%p16, %r163, %r119;
	@%p16 bra 	$L__BB0_28;
	add.s32 	%r164, %r12, %r22;
	mul.wide.s32 	%rd17, %r164, 4;
	add.s64 	%rd18, %rd3, %rd17;
	ld.global.f32 	%f53, [%rd18];
	add.s32 	%r165, %r402, %r13;
	shl.b32 	%r166, %r165, 2;
	mov.u32 	%r167, shared_memory;
	add.s32 	%r168, %r167, %r166;
	st.shared.f32 	[%r168+4], %f53;
	add.s64 	%rd19, %rd2, %rd17;
	ld.global.f32 	%f54, [%rd19];
	add.s32 	%r169, %r4, %r166;
	st.shared.f32 	[%r169+4], %f54;
	add.s64 	%rd20, %rd1, %rd17;
	ld.global.f32 	%f55, [%rd20];
	add.s32 	%r170, %r6, %r166;
	st.shared.f32 	[%r170+4], %f55;
$L__BB0_28:
	add.s32 	%r23, %r21, 2;
	max.s32 	%r171, %r11, %r23;
	setp.ge.s32 	%p17, %r171, %r119;
	@%p17 bra 	$L__BB0_30;
	add.s32 	%r172, %r12, %r23;
	mul.wide.s32 	%rd21, %r172, 4;
	add.s64 	%rd22, %rd3, %rd21;
	ld.global.f32 	%f56, [%rd22];
	add.s32 	%r173, %r402, %r13;
	shl.b32 	%r174, %r173, 2;
	mov.u32 	%r175, shared_memory;
	add.s32 	%r176, %r175, %r174;
	st.shared.f32 	[%r176+8], %f56;
	add.s64 	%rd23, %rd2, %rd21;
	ld.global.f32 	%f57, [%rd23];
	add.s32 	%r177, %r4, %r174;
	st.shared.f32 	[%r177+8], %f57;
	add.s64 	%rd24, %rd1, %rd21;
	ld.global.f32 	%f58, [%rd24];
	add.s32 	%r178, %r6, %r174;
	st.shared.f32 	[%r178+8], %f58;
$L__BB0_30:
	add.s32 	%r24, %r21, 3;
	max.s32 	%r179, %r11, %r24;
	setp.ge.s32 	%p18, %r179, %r119;
	@%p18 bra 	$L__BB0_32;
	add.s32 	%r180, %r12, %r24;
	mul.wide.s32 	%rd25, %r180, 4;
	add.s64 	%rd26, %rd3, %rd25;
	ld.global.f32 	%f59, [%rd26];
	add.s32 	%r181, %r402, %r13;
	shl.b32 	%r182, %r181, 2;
	mov.u32 	%r183, shared_memory;
	add.s32 	%r184, %r183, %r182;
	st.shared.f32 	[%r184+12], %f59;
	add.s64 	%rd27, %rd2, %rd25;
	ld.global.f32 	%f60, [%rd27];
	add.s32 	%r185, %r4, %r182;
	st.shared.f32 	[%r185+12], %f60;
	add.s64 	%rd28, %rd1, %rd25;
	ld.global.f32 	%f61, [%rd28];
	add.s32 	%r186, %r6, %r182;
	st.shared.f32 	[%r186+12], %f61;
$L__BB0_32:
	add.s32 	%r402, %r402, 4;
$L__BB0_33:
	and.b32  	%r187, %r122, 3;
	setp.eq.s32 	%p19, %r187, 0;
	@%p19 bra 	$L__BB0_43;
	setp.eq.s32 	%p20, %r187, 1;
	@%p20 bra 	$L__BB0_40;
	add.s32 	%r27, %r402, %r7;
	max.s32 	%r188, %r11, %r27;
	setp.ge.s32 	%p21, %r188, %r119;
	@%p21 bra 	$L__BB0_37;
	add.s32 	%r189, %r12, %r27;
	mul.wide.s32 	%rd29, %r189, 4;
	add.s64 	%rd30, %rd3, %rd29;
	ld.global.f32 	%f62, [%rd30];
	add.s32 	%r190, %r402, %r13;
	shl.b32 	%r191, %r190, 2;
	mov.u32 	%r192, shared_memory;
	add.s32 	%r193, %r192, %r191;
	st.shared.f32 	[%r193], %f62;
	add.s64 	%rd31, %rd2, %rd29;
	ld.global.f32 	%f63, [%rd31];
	add.s32 	%r194, %r4, %r191;
	st.shared.f32 	[%r194], %f63;
	add.s64 	%rd32, %rd1, %rd29;
	ld.global.f32 	%f64, [%rd32];
	add.s32 	%r195, %r6, %r191;
	st.shared.f32 	[%r195], %f64;
$L__BB0_37:
	add.s32 	%r28, %r27, 1;
	max.s32 	%r196, %r11, %r28;
	setp.ge.s32 	%p22, %r196, %r119;
	@%p22 bra 	$L__BB0_39;
	add.s32 	%r197, %r12, %r28;
	mul.wide.s32 	%rd33, %r197, 4;
	add.s64 	%rd34, %rd3, %rd33;
	ld.global.f32 	%f65, [%rd34];
	add.s32 	%r198, %r402, %r13;
	shl.b32 	%r199, %r198, 2;
	mov.u32 	%r200, shared_memory;
	add.s32 	%r201, %r200, %r199;
	st.shared.f32 	[%r201+4], %f65;
	add.s64 	%rd35, %rd2, %rd33;
	ld.global.f32 	%f66, [%rd35];
	add.s32 	%r202, %r4, %r199;
	st.shared.f32 	[%r202+4], %f66;
	add.s64 	%rd36, %rd1, %rd33;
	ld.global.f32 	%f67, [%rd36];
	add.s32 	%r203, %r6, %r199;
	st.shared.f32 	[%r203+4], %f67;
$L__BB0_39:
	add.s32 	%r402, %r402, 2;
$L__BB0_40:
	and.b32  	%r204, %r122, 1;
	setp.eq.b32 	%p23, %r204, 1;
	not.pred 	%p24, %p23;
	@%p24 bra 	$L__BB0_43;
	add.s32 	%r31, %r402, %r7;
	max.s32 	%r205, %r11, %r31;
	setp.ge.s32 	%p25, %r205, %r119;
	@%p25 bra 	$L__BB0_43;
	add.s32 	%r206, %r12, %r31;
	mul.wide.s32 	%rd37, %r206, 4;
	add.s64 	%rd38, %rd3, %rd37;
	ld.global.f32 	%f68, [%rd38];
	add.s32 	%r207, %r402, %r13;
	shl.b32 	%r208, %r207, 2;
	mov.u32 	%r209, shared_memory;
	add.s32 	%r210, %r209, %r208;
	st.shared.f32 	[%r210], %f68;
	add.s64 	%rd39, %rd2, %rd37;
	ld.global.f32 	%f69, [%rd39];
	add.s32 	%r211, %r4, %r208;
	st.shared.f32 	[%r211], %f69;
	add.s64 	%rd40, %rd1, %rd37;
	ld.global.f32 	%f70, [%rd40];
	add.s32 	%r212, %r6, %r208;
	st.shared.f32 	[%r212], %f70;
$L__BB0_43:
	add.s32 	%r399, %r399, 1;
	setp.ne.s32 	%p26, %r399, %r121;
	@%p26 bra 	$L__BB0_3;
$L__BB0_44:
	add.s32 	%r33, %r6, %r5;
	bar.sync 	0;
	setp.lt.s32 	%p27, %r123, 1;
	@%p27 bra 	$L__BB0_69;
	setp.lt.s32 	%p28, %r124, 1;
	cvt.rn.f32.s32 	%f1, %r120;
	@%p28 bra 	$L__BB0_69;
	mov.u32 	%r34, %tid.x;
	setp.gt.s32 	%p29, %r120, 0;
	@%p29 bra 	$L__BB0_86;
	div.s32 	%r35, %r34, %r120;
	mul.lo.s32 	%r214, %r35, %r120;
	sub.s32 	%r36, %r34, %r214;
	and.b32  	%r37, %r124, 3;
	and.b32  	%r38, %r124, 2147483644;
	mov.b32 	%r410, 0;
	rsqrt.approx.f32 	%f127, %f1;
	mul.f32 	%f128, %f127, 0f00000000;
	fma.rn.f32 	%f129, %f128, 0f3BBB989D, 0f3F000000;
	cvt.sat.f32.f32 	%f130, %f129;
$L__BB0_48:
	setp.lt.u32 	%p30, %r124, 4;
	mad.lo.s32 	%r62, %r410, %r122, %r35;
	mul.lo.s32 	%r63, %r62, %r120;
	mov.b32 	%r412, 0;
	@%p30 bra 	$L__BB0_59;
	mov.b32 	%r411, 0;
$L__BB0_50:
	mad.lo.s32 	%r65, %r411, %r121, %r36;
	max.s32 	%r217, %r62, %r65;
	setp.ge.s32 	%p31, %r217, %r119;
	@%p31 bra 	$L__BB0_52;
	mov.f32 	%f75, 0f4B400001;
	mov.f32 	%f76, 0f437C0000;
	fma.rm.f32 	%f77, %f130, %f76, %f75;
	add.f32 	%f78, %f77, 0fCB40007F;
	neg.f32 	%f79, %f78;
	fma.rn.f32 	%f80, %f128, 0f3FB8AA3B, %f79;
	fma.rn.f32 	%f81, %f128, 0f32A57060, %f80;
	mov.b32 	%r218, %f77;
	shl.b32 	%r219, %r218, 23;
	mov.b32 	%f82, %r219;
	ex2.approx.ftz.f32 	%f83, %f81;
	mul.f32 	%f84, %f83, %f82;
	add.s32 	%r220, %r63, %r65;
	shl.b32 	%r221, %r220, 2;
	add.s32 	%r222, %r33, %r221;
	st.shared.f32 	[%r222], %f84;
$L__BB0_52:
	add.s32 	%r66, %r65, %r121;
	max.s32 	%r223, %r62, %r66;
	setp.ge.s32 	%p32, %r223, %r119;
	@%p32 bra 	$L__BB0_54;
	mov.f32 	%f89, 0f4B400001;
	mov.f32 	%f90, 0f437C0000;
	fma.rm.f32 	%f91, %f130, %f90, %f89;
	add.f32 	%f92, %f91, 0fCB40007F;
	neg.f32 	%f93, %f92;
	fma.rn.f32 	%f94, %f128, 0f3FB8AA3B, %f93;
	fma.rn.f32 	%f95, %f128, 0f32A57060, %f94;
	mov.b32 	%r224, %f91;
	shl.b32 	%r225, %r224, 23;
	mov.b32 	%f96, %r225;
	ex2.approx.ftz.f32 	%f97, %f95;
	mul.f32 	%f98, %f97, %f96;
	add.s32 	%r226, %r63, %r66;
	shl.b32 	%r227, %r226, 2;
	add.s32 	%r228, %r33, %r227;
	st.shared.f32 	[%r228], %f98;
$L__BB0_54:
	add.s32 	%r67, %r66, %r121;
	max.s32 	%r229, %r62, %r67;
	setp.ge.s32 	%p33, %r229, %r119;
	@%p33 bra 	$L__BB0_56;
	mov.f32 	%f103, 0f4B400001;
	mov.f32 	%f104, 0f437C0000;
	fma.rm.f32 	%f105, %f130, %f104, %f103;
	add.f32 	%f106, %f105, 0fCB40007F;
	neg.f32 	%f107, %f106;
	fma.rn.f32 	%f108, %f128, 0f3FB8AA3B, %f107;
	fma.rn.f32 	%f109, %f128, 0f32A57060, %f108;
	mov.b32 	%r230, %f105;
	shl.b32 	%r231, %r230, 23;
	mov.b32 	%f110, %r231;
	ex2.approx.ftz.f32 	%f111, %f109;
	mul.f32 	%f112, %f111, %f110;
	add.s32 	%r232, %r63, %r67;
	shl.b32 	%r233, %r232, 2;
	add.s32 	%r234, %r33, %r233;
	st.shared.f32 	[%r234], %f112;
$L__BB0_56:
	add.s32 	%r68, %r67, %r121;
	max.s32 	%r235, %r62, %r68;
	setp.ge.s32 	%p34, %r235, %r119;
	@%p34 bra 	$L__BB0_58;
	mov.f32 	%f117, 0f4B400001;
	mov.f32 	%f118, 0f437C0000;
	fma.rm.f32 	%f119, %f130, %f118, %f117;
	add.f32 	%f120, %f119, 0fCB40007F;
	neg.f32 	%f121, %f120;
	fma.rn.f32 	%f122, %f128, 0f3FB8AA3B, %f121;
	fma.rn.f32 	%f123, %f128, 0f32A57060, %f122;
	mov.b32 	%r236, %f119;
	shl.b32 	%r237, %r236, 23;
	mov.b32 	%f124, %r237;
	ex2.approx.ftz.f32 	%f125, %f123;
	mul.f32 	%f126, %f125, %f124;
	add.s32 	%r238, %r63, %r68;
	shl.b32 	%r239, %r238, 2;
	add.s32 	%r240, %r33, %r239;
	st.shared.f32 	[%r240], %f126;
$L__BB0_58:
	add.s32 	%r411, %r411, 4;
	setp.ne.s32 	%p35, %r411, %r38;
	mov.u32 	%r412, %r38;
	@%p35 bra 	$L__BB0_50;
$L__BB0_59:
	setp.eq.s32 	%p36, %r37, 0;
	@%p36 bra 	$L__BB0_68;
	mad.lo.s32 	%r71, %r412, %r121, %r36;
	max.s32 	%r242, %r62, %r71;
	setp.ge.s32 	%p37, %r242, %r119;
	@%p37 bra 	$L__BB0_62;
	mov.f32 	%f131, 0f4B400001;
	mov.f32 	%f132, 0f437C0000;
	fma.rm.f32 	%f133, %f130, %f132, %f131;
	add.f32 	%f134, %f133, 0fCB40007F;
	neg.f32 	%f135, %f134;
	fma.rn.f32 	%f136, %f128, 0f3FB8AA3B, %f135;
	fma.rn.f32 	%f137, %f128, 0f32A57060, %f136;
	mov.b32 	%r243, %f133;
	shl.b32 	%r244, %r243, 23;
	mov.b32 	%f138, %r244;
	ex2.approx.ftz.f32 	%f139, %f137;
	mul.f32 	%f140, %f139, %f138;
	add.s32 	%r245, %r63, %r71;
	shl.b32 	%r246, %r245, 2;
	add.s32 	%r247, %r33, %r246;
	st.shared.f32 	[%r247], %f140;
$L__BB0_62:
	setp.eq.s32 	%p38, %r37, 1;
	@%p38 bra 	$L__BB0_68;
	add.s32 	%r72, %r71, %r121;
	max.s32 	%r248, %r62, %r72;
	setp.ge.s32 	%p39, %r248, %r119;
	@%p39 bra 	$L__BB0_65;
	mov.f32 	%f145, 0f4B400001;
	mov.f32 	%f146, 0f437C0000;
	fma.rm.f32 	%f147, %f130, %f146, %f145;
	add.f32 	%f148, %f147, 0fCB40007F;
	neg.f32 	%f149, %f148;
	fma.rn.f32 	%f150, %f128, 0f3FB8AA3B, %f149;
	fma.rn.f32 	%f151, %f128, 0f32A57060, %f150;
	mov.b32 	%r249, %f147;
	shl.b32 	%r250, %r249, 23;
	mov.b32 	%f152, %r250;
	ex2.approx.ftz.f32 	%f153, %f151;
	mul.f32 	%f154, %f153, %f152;
	add.s32 	%r251, %r63, %r72;
	shl.b32 	%r252, %r251, 2;
	add.s32 	%r253, %r33, %r252;
	st.shared.f32 	[%r253], %f154;
$L__BB0_65:
	setp.eq.s32 	%p40, %r37, 2;
	@%p40 bra 	$L__BB0_68;
	add.s32 	%r73, %r72, %r121;
	max.s32 	%r254, %r62, %r73;
	setp.ge.s32 	%p41, %r254, %r119;
	@%p41 bra 	$L__BB0_68;
	mov.f32 	%f159, 0f4B400001;
	mov.f32 	%f160, 0f437C0000;
	fma.rm.f32 	%f161, %f130, %f160, %f159;
	add.f32 	%f162, %f161, 0fCB40007F;
	neg.f32 	%f163, %f162;
	fma.rn.f32 	%f164, %f128, 0f3FB8AA3B, %f163;
	fma.rn.f32 	%f165, %f128, 0f32A57060, %f164;
	mov.b32 	%r255, %f161;
	shl.b32 	%r256, %r255, 23;
	mov.b32 	%f166, %r256;
	ex2.approx.ftz.f32 	%f167, %f165;
	mul.f32 	%f168, %f167, %f166;
	add.s32 	%r257, %r63, %r73;
	shl.b32 	%r258, %r257, 2;
	add.s32 	%r259, %r33, %r258;
	st.shared.f32 	[%r259], %f168;
$L__BB0_68:
	add.s32 	%r410, %r410, 1;
	setp.ne.s32 	%p42, %r410, %r123;
	@%p42 bra 	$L__BB0_48;
$L__BB0_69:
	bar.sync 	0;
	min.s32 	%r327, %r121, %r122;
	setp.lt.s32 	%p53, %r327, 1;
	@%p53 bra 	$L__BB0_116;
	setp.lt.s32 	%p54, %r120, 1;
	@%p54 bra 	$L__BB0_103;
	add.s32 	%r75, %r120, -1;
	and.b32  	%r76, %r120, 7;
	add.s32 	%r77, %r76, -1;
	and.b32  	%r78, %r120, 3;
	and.b32  	%r79, %r120, 2147483640;
	and.b32  	%r80, %r120, 1;
	neg.s32 	%r81, %r79;
	shl.b32 	%r356, %r3, 3;
	mov.u32 	%r357, shared_memory;
	add.s32 	%r82, %r357, %r356;
	shl.b32 	%r83, %r122, 5;
	mul.lo.s32 	%r84, %r121, 12;
	shl.b32 	%r85, %r122, 2;
	mov.b32 	%r413, 0;
$L__BB0_72:
	mul.lo.s32 	%r87, %r413, %r120;
	shl.b32 	%r359, %r413, 2;
	add.s32 	%r360, %r84, %r359;
	mad.lo.s32 	%r362, %r120, %r360, %r357;
	add.s32 	%r88, %r362, 16;
	mov.b32 	%r414, 0;
$L__BB0_73:
	setp.lt.u32 	%p63, %r75, 7;
	mov.f32 	%f322, 0f00000000;
	mov.b32 	%r419, 0;
	@%p63 bra 	$L__BB0_76;
	shl.b32 	%r364, %r414, 2;
	add.s32 	%r416, %r82, %r364;
	mov.f32 	%f322, 0f00000000;
	mov.u32 	%r415, %r88;
	mov.u32 	%r417, %r81;
$L__BB0_75:
	.pragma "nounroll";
	ld.shared.f32 	%f262, [%r415+-16];
	ld.shared.f32 	%f263, [%r416];
	fma.rn.f32 	%f264, %f262, %f263, %f322;
	ld.shared.f32 	%f265, [%r415+-12];
	add.s32 	%r365, %r416, %r85;
	ld.shared.f32 	%f266, [%r365];
	fma.rn.f32 	%f267, %f265, %f266, %f264;
	ld.shared.f32 	%f268, [%r415+-8];
	add.s32 	%r366, %r365, %r85;
	ld.shared.f32 	%f269, [%r366];
	fma.rn.f32 	%f270, %f268, %f269, %f267;
	ld.shared.f32 	%f271, [%r415+-4];
	add.s32 	%r367, %r366, %r85;
	ld.shared.f32 	%f272, [%r367];
	fma.rn.f32 	%f273, %f271, %f272, %f270;
	ld.shared.f32 	%f274, [%r415];
	add.s32 	%r368, %r367, %r85;
	ld.shared.f32 	%f275, [%r368];
	fma.rn.f32 	%f276, %f274, %f275, %f273;
	ld.shared.f32 	%f277, [%r415+4];
	add.s32 	%r369, %r368, %r85;
	ld.shared.f32 	%f278, [%r369];
	fma.rn.f32 	%f279, %f277, %f278, %f276;
	ld.shared.f32 	%f280, [%r415+8];
	add.s32 	%r370, %r369, %r85;
	ld.shared.f32 	%f281, [%r370];
	fma.rn.f32 	%f282, %f280, %f281, %f279;
	ld.shared.f32 	%f283, [%r415+12];
	add.s32 	%r371, %r370, %r85;
	ld.shared.f32 	%f284, [%r371];
	fma.rn.f32 	%f322, %f283, %f284, %f282;
	add.s32 	%r417, %r417, 8;
	add.s32 	%r416, %r416, %r83;
	add.s32 	%r415, %r415, 32;
	setp.ne.s32 	%p64, %r417, 0;
	mov.u32 	%r419, %r79;
	@%p64 bra 	$L__BB0_75;
$L__BB0_76:
	setp.eq.s32 	%p65, %r76, 0;
	@%p65 bra 	$L__BB0_84;
	setp.lt.u32 	%p66, %r77, 3;
	@%p66 bra 	$L__BB0_79;
	add.s32 	%r372, %r419, %r87;
	shl.b32 	%r373, %r372, 2;
	add.s32 	%r374, %r33, %r373;
	ld.shared.f32 	%f286, [%r374];
	mad.lo.s32 	%r375, %r419, %r122, %r414;
	shl.b32 	%r376, %r375, 2;
	add.s32 	%r377, %r6, %r376;
	ld.shared.f32 	%f287, [%r377];
	fma.rn.f32 	%f288, %f286, %f287, %f322;
	ld.shared.f32 	%f289, [%r374+4];
	add.s32 	%r378, %r377, %r85;
	ld.shared.f32 	%f290, [%r378];
	fma.rn.f32 	%f291, %f289, %f290, %f288;
	ld.shared.f32 	%f292, [%r374+8];
	add.s32 	%r379, %r378, %r85;
	ld.shared.f32 	%f293, [%r379];
	fma.rn.f32 	%f294, %f292, %f293, %f291;
	ld.shared.f32 	%f295, [%r374+12];
	add.s32 	%r380, %r379, %r85;
	ld.shared.f32 	%f296, [%r380];
	fma.rn.f32 	%f322, %f295, %f296, %f294;
	add.s32 	%r419, %r419, 4;
$L__BB0_79:
	setp.eq.s32 	%p67, %r78, 0;
	@%p67 bra 	$L__BB0_84;
	setp.eq.s32 	%p68, %r78, 1;
	@%p68 bra 	$L__BB0_82;
	add.s32 	%r381, %r419, %r87;
	shl.b32 	%r382, %r381, 2;
	add.s32 	%r383, %r33, %r382;
	ld.shared.f32 	%f298, [%r383];
	mad.lo.s32 	%r384, %r419, %r122, %r414;
	shl.b32 	%r385, %r384, 2;
	add.s32 	%r386, %r6, %r385;
	ld.shared.f32 	%f299, [%r386];
	fma.rn.f32 	%f300, %f298, %f299, %f322;
	ld.shared.f32 	%f301, [%r383+4];
	add.s32 	%r387, %r386, %r85;
	ld.shared.f32 	%f302, [%r387];
	fma.rn.f32 	%f322, %f301, %f302, %f300;
	add.s32 	%r419, %r419, 2;
$L__BB0_82:
	setp.eq.s32 	%p69, %r80, 0;
	@%p69 bra 	$L__BB0_84;
	add.s32 	%r388, %r419, %r87;
	shl.b32 	%r389, %r388, 2;
	add.s32 	%r390, %r33, %r389;
	ld.shared.f32 	%f303, [%r390];
	mad.lo.s32 	%r391, %r419, %r122, %r414;
	shl.b32 	%r392, %r391, 2;
	add.s32 	%r393, %r6, %r392;
	ld.shared.f32 	%f304, [%r393];
	fma.rn.f32 	%f322, %f303, %f304, %f322;
$L__BB0_84:
	add.s32 	%r394, %r414, %r87;
	shl.b32 	%r395, %r394, 2;
	add.s32 	%r396, %r33, %r395;
	st.shared.f32 	[%r396], %f322;
	add.s32 	%r397, %r6, %r395;
	ld.shared.f32 	%f305, [%r397];
	mul.f32 	%f306, %f322, %f305;
	add.s32 	%r398, %r394, %r2;
	mul.wide.s32 	%rd49, %r398, 4;
	add.s64 	%rd50, %rd4, %rd49;
	st.global.f32 	[%rd50], %f306;
	add.s32 	%r414, %r414, 1;
	setp.ne.s32 	%p70, %r414, %r122;
	@%p70 bra 	$L__BB0_73;
	add.s32 	%r413, %r413, 1;
	setp.eq.s32 	%p71, %r413, %r121;
	@%p71 bra 	$L__BB0_116;
	bra.uni 	$L__BB0_72;
$L__BB0_86:
	add.s32 	%r39, %r120, -1;
	and.b32  	%r40, %r120, 7;
	add.s32 	%r41, %r40, -1;
	and.b32  	%r42, %r120, 3;
	div.u32 	%r43, %r34, %r120;
	mul.lo.s32 	%r261, %r43, %r120;
	sub.s32 	%r44, %r34, %r261;
	and.b32  	%r45, %r120, 2147483640;
	and.b32  	%r46, %r120, 1;
	mov.b32 	%r404, 0;
	rsqrt.approx.f32 	%f215, %f1;
$L__BB0_87:
	mad.lo.s32 	%r48, %r404, %r122, %r43;
	mul.lo.s32 	%r49, %r48, %r120;
	mov.b32 	%r405, 0;
$L__BB0_88:
	mad.lo.s32 	%r51, %r405, %r121, %r44;
	max.s32 	%r263, %r48, %r51;
	setp.lt.s32 	%p43, %r263, %r119;
	@%p43 bra 	$L__BB0_91;
$L__BB0_89:
	add.s32 	%r405, %r405, 1;
	setp.eq.s32 	%p51, %r405, %r124;
	@%p51 bra 	$L__BB0_90;
	bra.uni 	$L__BB0_88;
$L__BB0_90:
	add.s32 	%r404, %r404, 1;
	setp.eq.s32 	%p52, %r404, %r123;
	@%p52 bra 	$L__BB0_69;
	bra.uni 	$L__BB0_87;
$L__BB0_91:
	setp.lt.u32 	%p44, %r39, 7;
	mov.f32 	%f314, 0f00000000;
	mov.b32 	%r408, 0;
	@%p44 bra 	$L__BB0_94;
	mov.f32 	%f314, 0f00000000;
	mov.b32 	%r406, 0;
$L__BB0_93:
	.pragma "nounroll";
	mul.lo.s32 	%r266, %r49, %r406;
	shl.b32 	%r267, %r266, 2;
	mov.u32 	%r268, shared_memory;
	add.s32 	%r269, %r268, %r267;
	ld.shared.f32 	%f172, [%r269];
	mad.lo.s32 	%r270, %r406, %r120, %r51;
	shl.b32 	%r271, %r270, 2;
	add.s32 	%r272, %r4, %r271;
	ld.shared.f32 	%f173, [%r272];
	fma.rn.f32 	%f174, %f172, %f173, %f314;
	shl.b32 	%r273, %r49, 2;
	add.s32 	%r274, %r269, %r273;
	ld.shared.f32 	%f175, [%r274];
	shl.b32 	%r275, %r120, 2;
	add.s32 	%r276, %r272, %r275;
	ld.shared.f32 	%f176, [%r276];
	fma.rn.f32 	%f177, %f175, %f176, %f174;
	add.s32 	%r277, %r274, %r273;
	ld.shared.f32 	%f178, [%r277];
	add.s32 	%r278, %r276, %r275;
	ld.shared.f32 	%f179, [%r278];
	fma.rn.f32 	%f180, %f178, %f179, %f177;
	add.s32 	%r279, %r277, %r273;
	ld.shared.f32 	%f181, [%r279];
	add.s32 	%r280, %r278, %r275;
	ld.shared.f32 	%f182, [%r280];
	fma.rn.f32 	%f183, %f181, %f182, %f180;
	add.s32 	%r281, %r279, %r273;
	ld.shared.f32 	%f184, [%r281];
	add.s32 	%r282, %r280, %r275;
	ld.shared.f32 	%f185, [%r282];
	fma.rn.f32 	%f186, %f184, %f185, %f183;
	add.s32 	%r283, %r281, %r273;
	ld.shared.f32 	%f187, [%r283];
	add.s32 	%r284, %r282, %r275;
	ld.shared.f32 	%f188, [%r284];
	fma.rn.f32 	%f189, %f187, %f188, %f186;
	add.s32 	%r285, %r283, %r273;
	ld.shared.f32 	%f190, [%r285];
	add.s32 	%r286, %r284, %r275;
	ld.shared.f32 	%f191, [%r286];
	fma.rn.f32 	%f192, %f190, %f191, %f189;
	add.s32 	%r287, %r285, %r273;
	ld.shared.f32 	%f193, [%r287];
	add.s32 	%r288, %r286, %r275;
	ld.shared.f32 	%f194, [%r288];
	fma.rn.f32 	%f314, %f193, %f194, %f192;
	add.s32 	%r406, %r406, 8;
	setp.eq.s32 	%p45, %r406, %r45;
	mov.u32 	%r408, %r45;
	@%p45 bra 	$L__BB0_94;
	bra.uni 	$L__BB0_93;
$L__BB0_94:
	setp.eq.s32 	%p46, %r40, 0;
	@%p46 bra 	$L__BB0_102;
	setp.lt.u32 	%p47, %r41, 3;
	@%p47 bra 	$L__BB0_97;
	mul.lo.s32 	%r289, %r49, %r408;
	shl.b32 	%r290, %r289, 2;
	mov.u32 	%r291, shared_memory;
	add.s32 	%r292, %r291, %r290;
	ld.shared.f32 	%f196, [%r292];
	mad.lo.s32 	%r293, %r408, %r120, %r51;
	shl.b32 	%r294, %r293, 2;
	add.s32 	%r295, %r4, %r294;
	ld.shared.f32 	%f197, [%r295];
	fma.rn.f32 	%f198, %f196, %f197, %f314;
	shl.b32 	%r296, %r49, 2;
	add.s32 	%r297, %r292, %r296;
	ld.shared.f32 	%f199, [%r297];
	shl.b32 	%r298, %r120, 2;
	add.s32 	%r299, %r295, %r298;
	ld.shared.f32 	%f200, [%r299];
	fma.rn.f32 	%f201, %f199, %f200, %f198;
	add.s32 	%r300, %r297, %r296;
	ld.shared.f32 	%f202, [%r300];
	add.s32 	%r301, %r299, %r298;
	ld.shared.f32 	%f203, [%r301];
	fma.rn.f32 	%f204, %f202, %f203, %f201;
	add.s32 	%r302, %r300, %r296;
	ld.shared.f32 	%f205, [%r302];
	add.s32 	%r303, %r301, %r298;
	ld.shared.f32 	%f206, [%r303];
	fma.rn.f32 	%f314, %f205, %f206, %f204;
	add.s32 	%r408, %r408, 4;
$L__BB0_97:
	setp.eq.s32 	%p48, %r42, 0;
	@%p48 bra 	$L__BB0_102;
	setp.eq.s32 	%p49, %r42, 1;
	@%p49 bra 	$L__BB0_100;
	mul.lo.s32 	%r304, %r49, %r408;
	shl.b32 	%r305, %r304, 2;
	mov.u32 	%r306, shared_memory;
	add.s32 	%r307, %r306, %r305;
	ld.shared.f32 	%f208, [%r307];
	mad.lo.s32 	%r308, %r408, %r120, %r51;
	shl.b32 	%r309, %r308, 2;
	add.s32 	%r310, %r4, %r309;
	ld.shared.f32 	%f209, [%r310];
	fma.rn.f32 	%f210, %f208, %f209, %f314;
	shl.b32 	%r311, %r49, 2;
	add.s32 	%r312, %r307, %r311;
	ld.shared.f32 	%f211, [%r312];
	shl.b32 	%r313, %r120, 2;
	add.s32 	%r314, %r310, %r313;
	ld.shared.f32 	%f212, [%r314];
	fma.rn.f32 	%f314, %f211, %f212, %f210;
	add.s32 	%r408, %r408, 2;
$L__BB0_100:
	setp.eq.s32 	%p50, %r46, 0;
	@%p50 bra 	$L__BB0_102;
	mul.lo.s32 	%r315, %r49, %r408;
	shl.b32 	%r316, %r315, 2;
	mov.u32 	%r317, shared_memory;
	add.s32 	%r318, %r317, %r316;
	ld.shared.f32 	%f213, [%r318];
	mad.lo.s32 	%r319, %r408, %r120, %r51;
	shl.b32 	%r320, %r319, 2;
	add.s32 	%r321, %r4, %r320;
	ld.shared.f32 	%f214, [%r321];
	fma.rn.f32 	%f314, %f213, %f214, %f314;
$L__BB0_102:
	mul.f32 	%f216, %f314, %f215;
	fma.rn.f32 	%f217, %f216, 0f3BBB989D, 0f3F000000;
	cvt.sat.f32.f32 	%f218, %f217;
	mov.f32 	%f219, 0f4B400001;
	mov.f32 	%f220, 0f437C0000;
	fma.rm.f32 	%f221, %f218, %f220, %f219;
	add.f32 	%f222, %f221, 0fCB40007F;
	neg.f32 	%f223, %f222;
	fma.rn.f32 	%f224, %f216, 0f3FB8AA3B, %f223;
	fma.rn.f32 	%f225, %f216, 0f32A57060, %f224;
	mov.b32 	%r322, %f221;
	shl.b32 	%r323, %r322, 23;
	mov.b32 	%f226, %r323;
	ex2.approx.ftz.f32 	%f227, %f225;
	mul.f32 	%f228, %f227, %f226;
	add.s32 	%r324, %r49, %r51;
	shl.b32 	%r325, %r324, 2;
	add.s32 	%r326, %r33, %r325;
	st.shared.f32 	[%r326], %f228;
	bra.uni 	$L__BB0_89;
$L__BB0_103:
	and.b32  	%r104, %r122, 7;
	add.s32 	%r105, %r104, -1;
	and.b32  	%r106, %r122, 3;
	and.b32  	%r107, %r122, 2147483640;
	and.b32  	%r108, %r122, 1;
	mov.b32 	%r421, 0;
$L__BB0_104:
	setp.lt.u32 	%p55, %r122, 8;
	mul.lo.s32 	%r110, %r421, %r120;
	mov.b32 	%r424, 0;
	@%p55 bra 	$L__BB0_107;
	mov.b32 	%r422, 0;
$L__BB0_106:
	.pragma "nounroll";
	add.s32 	%r331, %r422, %r110;
	shl.b32 	%r332, %r331, 2;
	add.s32 	%r333, %r33, %r332;
	mov.b32 	%r334, 0;
	st.shared.u32 	[%r333], %r334;
	add.s32 	%r335, %r6, %r332;
	ld.shared.f32 	%f229, [%r335];
	mul.f32 	%f230, %f229, 0f00000000;
	add.s32 	%r336, %r331, %r2;
	mul.wide.s32 	%rd41, %r336, 4;
	add.s64 	%rd42, %rd4, %rd41;
	st.global.f32 	[%rd42], %f230;
	st.shared.u32 	[%r333+4], %r334;
	ld.shared.f32 	%f231, [%r335+4];
	mul.f32 	%f232, %f231, 0f00000000;
	st.global.f32 	[%rd42+4], %f232;
	st.shared.u32 	[%r333+8], %r334;
	ld.shared.f32 	%f233, [%r335+8];
	mul.f32 	%f234, %f233, 0f00000000;
	st.global.f32 	[%rd42+8], %f234;
	st.shared.u32 	[%r333+12], %r334;
	ld.shared.f32 	%f235, [%r335+12];
	mul.f32 	%f236, %f235, 0f00000000;
	st.global.f32 	[%rd42+12], %f236;
	st.shared.u32 	[%r333+16], %r334;
	ld.shared.f32 	%f237, [%r335+16];
	mul.f32 	%f238, %f237, 0f00000000;
	st.global.f32 	[%rd42+16], %f238;
	st.shared.u32 	[%r333+20], %r334;
	ld.shared.f32 	%f239, [%r335+20];
	mul.f32 	%f240, %f239, 0f00000000;
	st.global.f32 	[%rd42+20], %f240;
	st.shared.u32 	[%r333+24], %r334;
	ld.shared.f32 	%f241, [%r335+24];
	mul.f32 	%f242, %f241, 0f00000000;
	st.global.f32 	[%rd42+24], %f242;
	st.shared.u32 	[%r333+28], %r334;
	ld.shared.f32 	%f243, [%r335+28];
	mul.f32 	%f244, %f243, 0f00000000;
	st.global.f32 	[%rd42+28], %f244;
	add.s32 	%r422, %r422, 8;
	setp.ne.s32 	%p56, %r422, %r107;
	mov.u32 	%r424, %r107;
	@%p56 bra 	$L__BB0_106;
$L__BB0_107:
	setp.eq.s32 	%p57, %r104, 0;
	@%p57 bra 	$L__BB0_115;
	setp.lt.u32 	%p58, %r105, 3;
	@%p58 bra 	$L__BB0_110;
	add.s32 	%r337, %r424, %r110;
	shl.b32 	%r338, %r337, 2;
	add.s32 	%r339, %r33, %r338;
	mov.b32 	%r340, 0;
	st.shared.u32 	[%r339], %r340;
	add.s32 	%r341, %r6, %r338;
	ld.shared.f32 	%f245, [%r341];
	mul.f32 	%f246, %f245, 0f00000000;
	add.s32 	%r342, %r337, %r2;
	mul.wide.s32 	%rd43, %r342, 4;
	add.s64 	%rd44, %rd4, %rd43;
	st.global.f32 	[%rd44], %f246;
	st.shared.u32 	[%r339+4], %r340;
	ld.shared.f32 	%f247, [%r341+4];
	mul.f32 	%f248, %f247, 0f00000000;
	st.global.f32 	[%rd44+4], %f248;
	st.shared.u32 	[%r339+8], %r340;
	ld.shared.f32 	%f249, [%r341+8];
	mul.f32 	%f250, %f249, 0f00000000;
	st.global.f32 	[%rd44+8], %f250;
	st.shared.u32 	[%r339+12], %r340;
	ld.shared.f32 	%f251, [%r341+12];
	mul.f32 	%f252, %f251, 0f00000000;
	st.global.f32 	[%rd44+12], %f252;
	add.s32 	%r424, %r424, 4;
$L__BB0_110:
	setp.eq.s32 	%p59, %r106, 0;
	@%p59 bra 	$L__BB0_115;
	setp.eq.s32 	%p60, %r106, 1;
	@%p60 bra 	$L__BB0_113;
	add.s32 	%r343, %r424, %r110;
	shl.b32 	%r344, %r343, 2;
	add.s32 	%r345, %r33, %r344;
	mov.b32 	%r346, 0;
	st.shared.u32 	[%r345], %r346;
	add.s32 	%r347, %r6, %r344;
	ld.shared.f32 	%f253, [%r347];
	mul.f32 	%f254, %f253, 0f00000000;
	add.s32 	%r348, %r343, %r2;
	mul.wide.s32 	%rd45, %r348, 4;
	add.s64 	%rd46, %rd4, %rd45;
	st.global.f32 	[%rd46], %f254;
	st.shared.u32 	[%r345+4], %r346;
	ld.shared.f32 	%f255, [%r347+4];
	mul.f32 	%f256, %f255, 0f00000000;
	st.global.f32 	[%rd46+4], %f256;
	add.s32 	%r424, %r424, 2;
$L__BB0_113:
	setp.eq.s32 	%p61, %r108, 0;
	@%p61 bra 	$L__BB0_115;
	add.s32 	%r349, %r424, %r110;
	shl.b32 	%r350, %r349, 2;
	add.s32 	%r351, %r33, %r350;
	mov.b32 	%r352, 0;
	st.shared.u32 	[%r351], %r352;
	add.s32 	%r353, %r6, %r350;
	ld.shared.f32 	%f257, [%r353];
	mul.f32 	%f258, %f257, 0f00000000;
	add.s32 	%r354, %r349, %r2;
	mul.wide.s32 	%rd47, %r354, 4;
	add.s64 	%rd48, %rd4, %rd47;
	st.global.f32 	[%rd48], %f258;
$L__BB0_115:
	add.s32 	%r421, %r421, 1;
	setp.ne.s32 	%p62, %r421, %r121;
	@%p62 bra 	$L__BB0_104;
$L__BB0_116:
	ret;

}


// ===== COMPILED SASS (sm_100) =====

	.target	sm_100

	.elftype	@"ET_EXEC"


//--------------------- .note.nv.tkinfo           --------------------------
	.section	.note.nv.tkinfo,"",@"SHT_NOTE"
	.sectionflags	@"SHF_NOTE_NV_TKINFO"
	.tkinfo
        /*0018*/ 	.word	0x00000002
        /*0030*/ 	.string	""
        /*0030*/ 	.string	"ptxas"
        /*0030*/ 	.string	"Cuda compilation tools, release 13.0, V13.0.88"
        /*0030*/ 	.string	"Build cuda_13.0.r13.0/compiler.36424714_0"
        /*0030*/ 	.string	"-arch sm_100 -m 64 "



//--------------------- .note.nv.cuinfo           --------------------------
	.section	.note.nv.cuinfo,"",@"SHT_NOTE"
	.sectionflags	@"SHF_NOTE_NV_CUINFO"
        /*0018*/ 	.short	0x0002
        /*001a*/ 	.short	0x0064
        /*001c*/ 	.short	0x0082
	.zero		2


//--------------------- .nv.info                  --------------------------
	.section	.nv.info,"",@"SHT_CUDA_INFO"
	.align	4


	//----- nvinfo : EIATTR_REGCOUNT
	.align		4
        /*0000*/ 	.byte	0x04, 0x2f
        /*0002*/ 	.short	(.L_1 - .L_0)
	.align		4
.L_0:
        /*0004*/ 	.word	index@(_Z11flashKernelPKfS0_S0_PfS1_S1_iiiiii)
        /*0008*/ 	.word	0x00000020


	//----- nvinfo : EIATTR_FRAME_SIZE
	.align		4
.L_1:
        /*000c*/ 	.byte	0x04, 0x11
        /*000e*/ 	.short	(.L_3 - .L_2)
	.align		4
.L_2:
        /*0010*/ 	.word	index@(_Z11flashKernelPKfS0_S0_PfS1_S1_iiiiii)
        /*0014*/ 	.word	0x00000000


	//----- nvinfo : EIATTR_MIN_STACK_SIZE
	.align		4
.L_3:
        /*0018*/ 	.byte	0x04, 0x12
        /*001a*/ 	.short	(.L_5 - .L_4)
	.align		4
.L_4:
        /*001c*/ 	.word	index@(_Z11flashKernelPKfS0_S0_PfS1_S1_iiiiii)
        /*0020*/ 	.word	0x00000000
.L_5:


//--------------------- .nv.compat                --------------------------
	.section	.nv.compat,"",@"SHT_CUDA_COMPAT_INFO"
	.align	4
        /*0000*/ 	.byte	0x02, 0x09, 0x00, 0x00, 0x02, 0x02, 0x01, 0x00, 0x02, 0x05, 0x05, 0x00, 0x03, 0x07, 0x01, 0x01
        /*0010*/ 	.byte	0x02, 0x03, 0x00, 0x00, 0x02, 0x06, 0x01, 0x00, 0x04, 0x0b, 0x08, 0x00, 0x01, 0x00, 0x00, 0x00
        /*0020*/ 	.byte	0x00, 0x00, 0x00, 0x00


//--------------------- .nv.info._Z11flashKernelPKfS0_S0_PfS1_S1_iiiiii --------------------------
	.section	.nv.info._Z11flashKernelPKfS0_S0_PfS1_S1_iiiiii,"",@"SHT_CUDA_INFO"
	.sectionflags	@""
	.align	4


	//----- nvinfo : EIATTR_CUDA_API_VERSION
	.align		4
        /*0000*/ 	.byte	0x04, 0x37
        /*0002*/ 	.short	(.L_7 - .L_6)
.L_6:
        /*0004*/ 	.word	0x00000082


	//----- nvinfo : EIATTR_KPARAM_INFO
	.align		4
.L_7:
        /*0008*/ 	.byte	0x04, 0x17
        /*000a*/ 	.short	(.L_9 - .L_8)
.L_8:
        /*000c*/ 	.word	0x00000000
        /*0010*/ 	.short	0x000b
        /*0012*/ 	.short	0x0044
        /*0014*/ 	.byte	0x00, 0xf0, 0x11, 0x00


	//----- nvinfo : EIATTR_KPARAM_INFO
	.align		4
.L_9:
        /*0018*/ 	.byte	0x04, 0x17
        /*001a*/ 	.short	(.L_11 - .L_10)
.L_10:
        /*001c*/ 	.word	0x00000000
        /*0020*/ 	.short	0x000a
        /*0022*/ 	.short	0x0040
        /*0024*/ 	.byte	0x00, 0xf0, 0x11, 0x00


	//----- nvinfo : EIATTR_KPARAM_INFO
	.align		4
.L_11:
        /*0028*/ 	.byte	0x04, 0x17
        /*002a*/ 	.short	(.L_13 - .L_12)
.L_12:
        /*002c*/ 	.word	0x00000000
        /*0030*/ 	.short	0x0009
        /*0032*/ 	.short	0x003c
        /*0034*/ 	.byte	0x00, 0xf0, 0x11, 0x00


	//----- nvinfo : EIATTR_KPARAM_INFO
	.align		4
.L_13:
        /*0038*/ 	.byte	0x04, 0x17
        /*003a*/ 	.short	(.L_15 - .L_14)
.L_14:
        /*003c*/ 	.word	0x00000000
        /*0040*/ 	.short	0x0008
        /*0042*/ 	.short	0x0038
        /*0044*/ 	.byte	0x00, 0xf0, 0x11, 0x00


	//----- nvinfo : EIATTR_KPARAM_INFO
	.align		4
.L_15:
        /*0048*/ 	.byte	0x04, 0x17
        /*004a*/ 	.short	(.L_17 - .L_16)
.L_16:
        /*004c*/ 	.word	0x00000000
        /*0050*/ 	.short	0x0007
        /*0052*/ 	.short	0x0034
        /*0054*/ 	.byte	0x00, 0xf0, 0x11, 0x00


	//----- nvinfo : EIATTR_KPARAM_INFO
	.align		4
.L_17:
        /*0058*/ 	.byte	0x04, 0x17
        /*005a*/ 	.short	(.L_19 - .L_18)
.L_18:
        /*005c*/ 	.word	0x00000000
        /*0060*/ 	.short	0x0006
        /*0062*/ 	.short	0x0030
        /*0064*/ 	.byte	0x00, 0xf0, 0x11, 0x00


	//----- nvinfo : EIATTR_KPARAM_INFO
	.align		4
.L_19:
        /*0068*/ 	.byte	0x04, 0x17
        /*006a*/ 	.short	(.L_21 - .L_20)
.L_20:
        /*006c*/ 	.word	0x00000000
        /*0070*/ 	.short	0x0005
        /*0072*/ 	.short	0x0028
        /*0074*/ 	.byte	0x00, 0xf5, 0x21, 0x00


	//----- nvinfo : EIATTR_KPARAM_INFO
	.align		4
.L_21:
        /*0078*/ 	.byte	0x04, 0x17
        /*007a*/ 	.short	(.L_23 - .L_22)
.L_22:
        /*007c*/ 	.word	0x00000000
        /*0080*/ 	.short	0x0004
        /*0082*/ 	.short	0x0020
        /*0084*/ 	.byte	0x00, 0xf5, 0x21, 0x00


	//----- nvinfo : EIATTR_KPARAM_INFO
	.align		4
.L_23:
        /*0088*/ 	.byte	0x04, 0x17
        /*008a*/ 	.short	(.L_25 - .L_24)
.L_24:
        /*008c*/ 	.word	0x00000000
        /*0090*/ 	.short	0x0003
        /*0092*/ 	.short	0x0018
        /*0094*/ 	.byte	0x00, 0xf5, 0x21, 0x00


	//----- nvinfo : EIATTR_KPARAM_INFO
	.align		4
.L_25:
        /*0098*/ 	.byte	0x04, 0x17
        /*009a*/ 	.short	(.L_27 - .L_26)
.L_26:
        /*009c*/ 	.word	0x00000000
        /*00a0*/ 	.short	0x0002
        /*00a2*/ 	.short	0x0010
        /*00a4*/ 	.byte	0x00, 0xf5, 0x21, 0x00


	//----- nvinfo : EIATTR_KPARAM_INFO
	.align		4
.L_27:
        /*00a8*/ 	.byte	0x04, 0x17
        /*00aa*/ 	.short	(.L_29 - .L_28)
.L_28:
        /*00ac*/ 	.word	0x00000000
        /*00b0*/ 	.short	0x0001
        /*00b2*/ 	.short	0x0008
        /*00b4*/ 	.byte	0x00, 0xf5, 0x21, 0x00


	//----- nvinfo : EIATTR_KPARAM_INFO
	.align		4
.L_29:
        /*00b8*/ 	.byte	0x04, 0x17
        /*00ba*/ 	.short	(.L_31 - .L_30)
.L_30:
        /*00bc*/ 	.word	0x00000000
        /*00c0*/ 	.short	0x0000
        /*00c2*/ 	.short	0x0000
        /*00c4*/ 	.byte	0x00, 0xf5, 0x21, 0x00


	//----- nvinfo : EIATTR_SPARSE_MMA_MASK
	.align		4
.L_31:
        /*00c8*/ 	.byte	0x03, 0x50
        /*00ca*/ 	.short	0x0000


	//----- nvinfo : EIATTR_MAXREG_COUNT
	.align		4
        /*00cc*/ 	.byte	0x03, 0x1b
        /*00ce*/ 	.short	0x00ff


	//----- nvinfo : EIATTR_NUM_BARRIERS
	.align		4
        /*00d0*/ 	.byte	0x02, 0x4c
        /*00d2*/ 	.byte	0x01
	.zero		1


	//----- nvinfo : EIATTR_MERCURY_ISA_VERSION
	.align		4
        /*00d4*/ 	.byte	0x03, 0x5f
        /*00d6*/ 	.short	0x0101


	//----- nvinfo : EIATTR_VRC_CTA_INIT_COUNT
	.align		4
        /*00d8*/ 	.byte	0x02, 0x4a
	.zero		1
	.zero		1


	//----- nvinfo : EIATTR_EXIT_INSTR_OFFSETS
	.align		4
        /*00dc*/ 	.byte	0x04, 0x1c
        /*00de*/ 	.short	(.L_33 - .L_32)


	//   ....[0]....
.L_32:
        /*00e0*/ 	.word	0x00002ac0


	//   ....[1]....
        /*00e4*/ 	.word	0x00003390


	//   ....[2]....
        /*00e8*/ 	.word	0x00003b10


	//----- nvinfo : EIATTR_CRS_STACK_SIZE
	.align		4
.L_33:
        /*00ec*/ 	.byte	0x04, 0x1e
        /*00ee*/ 	.short	(.L_35 - .L_34)
.L_34:
        /*00f0*/ 	.word	0x00000000


	//----- nvinfo : EIATTR_CBANK_PARAM_SIZE
	.align		4
.L_35:
        /*00f4*/ 	.byte	0x03, 0x19
        /*00f6*/ 	.short	0x0048


	//----- nvinfo : EIATTR_PARAM_CBANK
	.align		4
        /*00f8*/ 	.byte	0x04, 0x0a
        /*00fa*/ 	.short	(.L_37 - .L_36)
	.align		4
.L_36:
        /*00fc*/ 	.word	index@(.nv.constant0._Z11flashKernelPKfS0_S0_PfS1_S1_iiiiii)
        /*0100*/ 	.short	0x0380
        /*0102*/ 	.short	0x0048


	//----- nvinfo : EIATTR_SW_WAR
	.align		4
.L_37:
        /*0104*/ 	.byte	0x04, 0x36
        /*0106*/ 	.short	(.L_39 - .L_38)
.L_38:
        /*0108*/ 	.word	0x00000008
.L_39:


//--------------------- .nv.callgraph             --------------------------
	.section	.nv.callgraph,"",@"SHT_CUDA_CALLGRAPH"
	.align	4
	.sectionentsize	8
	.align		4
        /*0000*/ 	.word	0x00000000
	.align		4
        /*0004*/ 	.word	0xffffffff
	.align		4
        /*0008*/ 	.word	0x00000000
	.align		4
        /*000c*/ 	.word	0xfffffffe
	.align		4
        /*0010*/ 	.word	0x00000000
	.align		4
        /*0014*/ 	.word	0xfffffffd
	.align		4
        /*0018*/ 	.word	0x00000000
	.align		4
        /*001c*/ 	.word	0xfffffffc


//--------------------- .text._Z11flashKernelPKfS0_S0_PfS1_S1_iiiiii --------------------------
	.section	.text._Z11flashKernelPKfS0_S0_PfS1_S1_iiiiii,"ax",@progbits
	.align	128
        .global         _Z11flashKernelPKfS0_S0_PfS1_S1_iiiiii
        .type           _Z11flashKernelPKfS0_S0_PfS1_S1_iiiiii,@function
        .size           _Z11flashKernelPKfS0_S0_PfS1_S1_iiiiii,(.L_x_50 - _Z11flashKernelPKfS0_S0_PfS1_S1_iiiiii)
        .other          _Z11flashKernelPKfS0_S0_PfS1_S1_iiiiii,@"STO_CUDA_ENTRY STV_DEFAULT"
_Z11flashKernelPKfS0_S0_PfS1_S1_iiiiii:
.text._Z11flashKernelPKfS0_S0_PfS1_S1_iiiiii:
[----:B------:R-:W-:Y:S01]  /*0000*/  LDC R1, c[0x0][0x37c] ;  /* 0x0000df00ff017b82 */ /* 0x000fe20000000800 */
[----:B------:R-:W0:Y:S01]  /*0010*/  S2R R3, SR_CgaCtaId ;  /* 0x0000000000037919 */ /* 0x000e220000008800 */
[----:B------:R-:W1:Y:S06]  /*0020*/  LDCU.128 UR12, c[0x0][0x3b0] ;  /* 0x00007600ff0c77ac */ /* 0x000e6c0008000c00 */
[----:B------:R-:W-:Y:S01]  /*0030*/  S2UR UR4, SR_CTAID.X ;  /* 0x00000000000479c3 */ /* 0x000fe20000002500 */
[----:B------:R-:W-:Y:S01]  /*0040*/  MOV R2, 0x400 ;  /* 0x0000040000027802 */ /* 0x000fe20000000f00 */
[----:B------:R-:W2:Y:S01]  /*0050*/  LDCU UR5, c[0x0][0x374] ;  /* 0x00006e80ff0577ac */ /* 0x000ea20008000800 */
[----:B------:R-:W3:Y:S05]  /*0060*/  LDCU.64 UR8, c[0x0][0x358] ;  /* 0x00006b00ff0877ac */ /* 0x000eea0008000a00 */
[----:B------:R-:W2:Y:S01]  /*0070*/  S2UR UR10, SR_CTAID.Y ;  /* 0x00000000000a79c3 */ /* 0x000ea20000002600 */
[----:B-1----:R-:W-:Y:S01]  /*0080*/  MOV R11, UR13 ;  /* 0x0000000d000b7c02 */ /* 0x002fe20008000f00 */
[----:B------:R-:W-:-:S04]  /*0090*/  UISETP.GE.AND UP0, UPT, UR15, 0x1, UPT ;  /* 0x000000010f00788c */ /* 0x000fc8000bf06270 */
[----:B------:R-:W-:Y:S02]  /*00a0*/  UISETP.LT.OR UP0, UPT, UR14, 0x1, !UP0 ;  /* 0x000000010e00788c */ /* 0x000fe4000c701670 */
[----:B------:R-:W-:Y:S01]  /*00b0*/  IMAD R0, R11, UR14, RZ ;  /* 0x0000000e0b007c24 */ /* 0x000fe2000f8e02ff */
[----:B0-----:R-:W-:Y:S01]  /*00c0*/  LEA R3, R3, R2, 0x18 ;  /* 0x0000000203037211 */ /* 0x001fe200078ec0ff */
[----:B------:R-:W-:Y:S01]  /*00d0*/  IMAD R2, R11, UR12, RZ ;  /* 0x0000000c0b027c24 */ /* 0x000fe2000f8e02ff */
[----:B--2---:R-:W-:Y:S02]  /*00e0*/  UIMAD UR4, UR4, UR5, UR10 ;  /* 0x00000005040472a4 */ /* 0x004fe4000f8e020a */
[----:B------:R-:W-:-:S04]  /*00f0*/  LEA R3, R0, R3, 0x2 ;  /* 0x0000000300037211 */ /* 0x000fc800078e10ff */
[----:B------:R-:W-:Y:S02]  /*0100*/  IMAD R2, R2, UR4, RZ ;  /* 0x0000000402027c24 */ /* 0x000fe4000f8e02ff */
[----:B------:R-:W-:Y:S01]  /*0110*/  IMAD R5, R0, 0x4, R3 ;  /* 0x0000000400057824 */ /* 0x000fe200078e0203 */
[----:B---3--:R-:W-:Y:S06]  /*0120*/  BRA.U UP0, `(.L_x_0) ;  /* 0x0000001100647547 */ /* 0x008fec000b800000 */
[----:B------:R-:W-:Y:S01]  /*0130*/  HFMA2 R7, -RZ, RZ, 0, 0 ;  /* 0x00000000ff077431 */ /* 0x000fe200000001ff */
[----:B------:R-:W-:Y:S02]  /*0140*/  ULOP3.LUT UR7, UR15, 0x7, URZ, 0xc0, !UPT ;  /* 0x000000070f077892 */ /* 0x000fe4000f8ec0ff */
[----:B------:R-:W-:-:S12]  /*0150*/  ULOP3.LUT UR4, UR15, 0x7ffffff8, URZ, 0xc0, !UPT ;  /* 0x7ffffff80f047892 */ /* 0x000fd8000f8ec0ff */
.L_x_6:
[----:B01----:R-:W0:Y:S01]  /*0160*/  LDC.64 R8, c[0x0][0x3b8] ;  /* 0x0000ee00ff087b82 */ /* 0x003e220000000a00 */
[----:B------:R-:W1:Y:S01]  /*0170*/  S2R R6, SR_CTAID.X ;  /* 0x0000000000067919 */ /* 0x000e620000002500 */
[----:B------:R-:W-:-:S06]  /*0180*/  MOV R4, R7 ;  /* 0x0000000700047202 */ /* 0x000fcc0000000f00 */
[----:B------:R-:W2:Y:S01]  /*0190*/  LDC R11, c[0x0][0x3b4] ;  /* 0x0000ed00ff0b7b82 */ /* 0x000ea20000000800 */
[----:B0-----:R-:W-:-:S05]  /*01a0*/  VIADD R10, R9, 0xffffffff ;  /* 0xffffffff090a7836 */ /* 0x001fca0000000000 */
[----:B------:R-:W-:Y:S02]  /*01b0*/  ISETP.GE.U32.AND P1, PT, R10, 0x7, PT ;  /* 0x000000070a00780c */ /* 0x000fe40003f26070 */
[----:B------:R-:W-:Y:S01]  /*01c0*/  MOV R10, RZ ;  /* 0x000000ff000a7202 */ /* 0x000fe20000000f00 */
[----:B-1----:R-:W-:Y:S01]  /*01d0*/  IMAD R6, R6, R8, R7 ;  /* 0x0000000806067224 */ /* 0x002fe200078e0207 */
[----:B------:R-:W-:-:S04]  /*01e0*/  IADD3 R7, PT, PT, R7, 0x1, RZ ;  /* 0x0000000107077810 */ /* 0x000fc80007ffe0ff */
[----:B------:R-:W-:Y:S01]  /*01f0*/  ISETP.NE.AND P0, PT, R7, R8, PT ;  /* 0x000000080700720c */ /* 0x000fe20003f05270 */
[----:B--2---:R-:W-:-:S04]  /*0200*/  IMAD R8, R6, R11, R2 ;  /* 0x0000000b06087224 */ /* 0x004fc800078e0202 */
[----:B------:R-:W-:Y:S08]  /*0210*/  @!P1 BRA `(.L_x_1) ;  /* 0x0000000400589947 */ /* 0x000ff00003800000 */
[----:B------:R-:W0:Y:S01]  /*0220*/  S2UR UR6, SR_CgaCtaId ;  /* 0x00000000000679c3 */ /* 0x000e220000008800 */
[----:B------:R-:W-:Y:S01]  /*0230*/  IMAD.MOV.U32 R18, RZ, RZ, RZ ;  /* 0x000000ffff127224 */ /* 0x000fe200078e00ff */
[----:B------:R-:W-:Y:S02]  /*0240*/  UMOV UR5, 0x400 ;  /* 0x0000040000057882 */ /* 0x000fe40000000000 */
[----:B0-----:R-:W-:-:S12]  /*0250*/  ULEA UR5, UR6, UR5, 0x18 ;  /* 0x0000000506057291 */ /* 0x001fd8000f8ec0ff */
.L_x_2:
[----:B0-----:R-:W0:Y:S08]  /*0260*/  LDC R9, c[0x0][0x3bc] ;  /* 0x0000ef00ff097b82 */ /* 0x001e300000000800 */
[----:B------:R-:W1:Y:S08]  /*0270*/  LDC.64 R10, c[0x0][0x3b0] ;  /* 0x0000ec00ff0a7b82 */ /* 0x000e700000000a00 */
[----:B------:R-:W2:Y:S08]  /*0280*/  LDC.64 R14, c[0x0][0x380] ;  /* 0x0000e000ff0e7b82 */ /* 0x000eb00000000a00 */
[----:B------:R-:W3:Y:S01]  /*0290*/  LDC.64 R16, c[0x0][0x388] ;  /* 0x0000e200ff107b82 */ /* 0x000ee20000000a00 */
[----:B0-----:R-:W-:-:S05]  /*02a0*/  IMAD R19, R9, UR10, R18 ;  /* 0x0000000a09137c24 */ /* 0x001fca000f8e0212 */
[-C--:B------:R-:W-:Y:S02]  /*02b0*/  VIMNMX R21, PT, PT, R6, R19.reuse, !PT ;  /* 0x0000001306157248 */ /* 0x080fe40007fe0100 */
[----:B------:R-:W0:Y:S02]  /*02c0*/  LDC.64 R12, c[0x0][0x390] ;  /* 0x0000e400ff0c7b82 */ /* 0x000e240000000a00 */
[----:B-1----:R-:W-:Y:S02]  /*02d0*/  ISETP.GE.AND P1, PT, R21, R10, PT ;  /* 0x0000000a1500720c */ /* 0x002fe40003f26270 */
[----:B------:R-:W-:-:S05]  /*02e0*/  IADD3 R21, PT, PT, R8, R19, RZ ;  /* 0x0000001308157210 */ /* 0x000fca0007ffe0ff */
[----:B--2---:R-:W-:-:S06]  /*02f0*/  IMAD.WIDE R14, R21, 0x4, R14 ;  /* 0x00000004150e7825 */ /* 0x004fcc00078e020e */
[----:B------:R-:W2:Y:S01]  /*0300*/  @!P1 LDG.E R24, desc[UR8][R14.64] ;  /* 0x000000080e189981 */ /* 0x000ea2000c1e1900 */
[----:B---3--:R-:W-:-:S05]  /*0310*/  IMAD.WIDE R16, R21, 0x4, R16 ;  /* 0x0000000415107825 */ /* 0x008fca00078e0210 */
[----:B------:R-:W3:Y:S01]  /*0320*/  @!P1 LDG.E R23, desc[UR8][R16.64] ;  /* 0x0000000810179981 */ /* 0x000ee2000c1e1900 */
[----:B0-----:R-:W-:-:S05]  /*0330*/  IMAD.WIDE R12, R21, 0x4, R12 ;  /* 0x00000004150c7825 */ /* 0x001fca00078e020c */
[----:B------:R-:W4:Y:S01]  /*0340*/  @!P1 LDG.E R25, desc[UR8][R12.64] ;  /* 0x000000080c199981 */ /* 0x000f22000c1e1900 */
[----:B------:R-:W-:-:S04]  /*0350*/  VIADDMNMX R21, R19, 0x1, R6, !PT ;  /* 0x0000000113157846 */ /* 0x000fc80007800106 */
[----:B------:R-:W-:Y:S01]  /*0360*/  ISETP.GE.AND P2, PT, R21, R10, PT ;  /* 0x0000000a1500720c */ /* 0x000fe20003f46270 */
[----:B------:R-:W-:Y:S01]  /*0370*/  IMAD R22, R4, R11, R18 ;  /* 0x0000000b04167224 */ /* 0x000fe200078e0212 */
[----:B------:R-:W-:-:S04]  /*0380*/  VIADDMNMX R28, R19, 0x2, R6, !PT ;  /* 0x00000002131c7846 */ /* 0x000fc80007800106 */
[C---:B------:R-:W-:Y:S02]  /*0390*/  LEA R21, R22.reuse, UR5, 0x2 ;  /* 0x0000000516157c11 */ /* 0x040fe4000f8e10ff */
[C---:B------:R-:W-:Y:S01]  /*03a0*/  LEA R20, R22.reuse, R3, 0x2 ;  /* 0x0000000316147211 */ /* 0x040fe200078e10ff */
[----:B------:R-:W-:-:S04]  /*03b0*/  IMAD R22, R22, 0x4, R5 ;  /* 0x0000000416167824 */ /* 0x000fc800078e0205 */
[----:B------:R-:W5:Y:S04]  /*03c0*/  @!P2 LDG.E R26, desc[UR8][R14.64+0x4] ;  /* 0x000004080e1aa981 */ /* 0x000f68000c1e1900 */
[----:B------:R-:W5:Y:S04]  /*03d0*/  @!P2 LDG.E R27, desc[UR8][R16.64+0x4] ;  /* 0x00000408101ba981 */ /* 0x000f68000c1e1900 */
[----:B------:R-:W5:Y:S04]  /*03e0*/  @!P2 LDG.E R29, desc[UR8][R12.64+0x4] ;  /* 0x000004080c1da981 */ /* 0x000f68000c1e1900 */
[----:B--2---:R0:W-:Y:S04]  /*03f0*/  @!P1 STS [R21], R24 ;  /* 0x0000001815009388 */ /* 0x0041e80000000800 */
[----:B---3--:R-:W-:Y:S04]  /*0400*/  @!P1 STS [R20], R23 ;  /* 0x0000001714009388 */ /* 0x008fe80000000800 */
[----:B----4-:R1:W-:Y:S01]  /*0410*/  @!P1 STS [R22], R25 ;  /* 0x0000001916009388 */ /* 0x0103e20000000800 */
[----:B------:R-:W-:-:S13]  /*0420*/  ISETP.GE.AND P1, PT, R28, R10, PT ;  /* 0x0000000a1c00720c */ /* 0x000fda0003f26270 */
[----:B------:R-:W2:Y:S04]  /*0430*/  @!P1 LDG.E R28, desc[UR8][R14.64+0x8] ;  /* 0x000008080e1c9981 */ /* 0x000ea8000c1e1900 */
[----:B0-----:R-:W3:Y:S04]  /*0440*/  @!P1 LDG.E R24, desc[UR8][R16.64+0x8] ;  /* 0x0000080810189981 */ /* 0x001ee8000c1e1900 */
[----:B-1----:R-:W4:Y:S01]  /*0450*/  @!P1 LDG.E R25, desc[UR8][R12.64+0x8] ;  /* 0x000008080c199981 */ /* 0x002f22000c1e1900 */
[----:B------:R-:W-:-:S03]  /*0460*/  VIADDMNMX R23, R19, 0x3, R6, !PT ;  /* 0x0000000313177846 */ /* 0x000fc60007800106 */
[----:B-----5:R0:W-:Y:S04]  /*0470*/  @!P2 STS [R21+0x4], R26 ;  /* 0x0000041a1500a388 */ /* 0x0201e80000000800 */
[----:B------:R1:W-:Y:S04]  /*0480*/  @!P2 STS [R20+0x4], R27 ;  /* 0x0000041b1400a388 */ /* 0x0003e80000000800 */
[----:B------:R-:W-:Y:S01]  /*0490*/  @!P2 STS [R22+0x4], R29 ;  /* 0x0000041d1600a388 */ /* 0x000fe20000000800 */
[----:B------:R-:W-:-:S13]  /*04a0*/  ISETP.GE.AND P2, PT, R23, R10, PT ;  /* 0x0000000a1700720c */ /* 0x000fda0003f46270 */
[----:B0-----:R-:W5:Y:S04]  /*04b0*/  @!P2 LDG.E R26, desc[UR8][R14.64+0xc] ;  /* 0x00000c080e1aa981 */ /* 0x001f68000c1e1900 */
[----:B-1----:R-:W5:Y:S04]  /*04c0*/  @!P2 LDG.E R27, desc[UR8][R16.64+0xc] ;  /* 0x00000c08101ba981 */ /* 0x002f68000c1e1900 */
[----:B------:R-:W5:Y:S04]  /*04d0*/  @!P2 LDG.E R23, desc[UR8][R12.64+0xc] ;  /* 0x00000c080c17a981 */ /* 0x000f68000c1e1900 */
[----:B--2---:R-:W-:Y:S04]  /*04e0*/  @!P1 STS [R21+0x8], R28 ;  /* 0x0000081c15009388 */ /* 0x004fe80000000800 */
[----:B---3--:R-:W-:Y:S04]  /*04f0*/  @!P1 STS [R20+0x8], R24 ;  /* 0x0000081814009388 */ /* 0x008fe80000000800 */
[----:B----4-:R0:W-:Y:S02]  /*0500*/  @!P1 STS [R22+0x8], R25 ;  /* 0x0000081916009388 */ /* 0x0101e40000000800 */
[----:B0-----:R-:W-:-:S04]  /*0510*/  VIADDMNMX R25, R19, 0x4, R6, !PT ;  /* 0x0000000413197846 */ /* 0x001fc80007800106 */
[----:B------:R-:W-:-:S13]  /*0520*/  ISETP.GE.AND P1, PT, R25, R10, PT ;  /* 0x0000000a1900720c */ /* 0x000fda0003f26270 */
[----:B------:R-:W2:Y:S04]  /*0530*/  @!P1 LDG.E R29, desc[UR8][R14.64+0x10] ;  /* 0x000010080e1d9981 */ /* 0x000ea8000c1e1900 */
[----:B------:R-:W3:Y:S04]  /*0540*/  @!P1 LDG.E R28, desc[UR8][R16.64+0x10] ;  /* 0x00001008101c9981 */ /* 0x000ee8000c1e1900 */
[----:B------:R-:W4:Y:S01]  /*0550*/  @!P1 LDG.E R25, desc[UR8][R12.64+0x10] ;  /* 0x000010080c199981 */ /* 0x000f22000c1e1900 */
[----:B------:R-:W-:-:S03]  /*0560*/  VIADDMNMX R24, R19, 0x5, R6, !PT ;  /* 0x0000000513187846 */ /* 0x000fc60007800106 */
[----:B-----5:R-:W-:Y:S04]  /*0570*/  @!P2 STS [R21+0xc], R26 ;  /* 0x00000c1a1500a388 */ /* 0x020fe80000000800 */
[----:B------:R-:W-:Y:S04]  /*0580*/  @!P2 STS [R20+0xc], R27 ;  /* 0x00000c1b1400a388 */ /* 0x000fe80000000800 */
[----:B------:R0:W-:Y:S01]  /*0590*/  @!P2 STS [R22+0xc], R23 ;  /* 0x00000c171600a388 */ /* 0x0001e20000000800 */
[----:B------:R-:W-:Y:S02]  /*05a0*/  ISETP.GE.AND P2, PT, R24, R10, PT ;  /* 0x0000000a1800720c */ /* 0x000fe40003f46270 */
[----:B------:R-:W-:-:S02]  /*05b0*/  VIADDMNMX R24, R19, 0x6, R6, !PT ;  /* 0x0000000613187846 */ /* 0x000fc40007800106 */
[----:B------:R-:W-:Y:S02]  /*05c0*/  VIADDMNMX R19, R19, 0x7, R6, !PT ;  /* 0x0000000713137846 */ /* 0x000fe40007800106 */
[-C--:B------:R-:W-:Y:S02]  /*05d0*/  ISETP.GE.AND P3, PT, R24, R10.reuse, PT ;  /* 0x0000000a1800720c */ /* 0x080fe40003f66270 */
[----:B------:R-:W-:-:S05]  /*05e0*/  ISETP.GE.AND P4, PT, R19, R10, PT ;  /* 0x0000000a1300720c */ /* 0x000fca0003f86270 */
[----:B------:R-:W5:Y:S04]  /*05f0*/  @!P2 LDG.E R10, desc[UR8][R14.64+0x14] ;  /* 0x000014080e0aa981 */ /* 0x000f68000c1e1900 */
[----:B------:R-:W5:Y:S04]  /*0600*/  @!P2 LDG.E R19, desc[UR8][R16.64+0x14] ;  /* 0x000014081013a981 */ /* 0x000f68000c1e1900 */
[----:B0-----:R-:W5:Y:S04]  /*0610*/  @!P2 LDG.E R23, desc[UR8][R12.64+0x14] ;  /* 0x000014080c17a981 */ /* 0x001f68000c1e1900 */
[----:B------:R-:W5:Y:S04]  /*0620*/  @!P3 LDG.E R24, desc[UR8][R14.64+0x18] ;  /* 0x000018080e18b981 */ /* 0x000f68000c1e1900 */
[----:B------:R-:W5:Y:S04]  /*0630*/  @!P3 LDG.E R27, desc[UR8][R16.64+0x18] ;  /* 0x00001808101bb981 */ /* 0x000f68000c1e1900 */
[----:B------:R-:W5:Y:S04]  /*0640*/  @!P3 LDG.E R26, desc[UR8][R12.64+0x18] ;  /* 0x000018080c1ab981 */ /* 0x000f68000c1e1900 */
[----:B--2---:R0:W-:Y:S04]  /*0650*/  @!P1 STS [R21+0x10], R29 ;  /* 0x0000101d15009388 */ /* 0x0041e80000000800 */
[----:B---3--:R1:W-:Y:S04]  /*0660*/  @!P1 STS [R20+0x10], R28 ;  /* 0x0000101c14009388 */ /* 0x0083e80000000800 */
[----:B----4-:R2:W-:Y:S04]  /*0670*/  @!P1 STS [R22+0x10], R25 ;  /* 0x0000101916009388 */ /* 0x0105e80000000800 */
[----:B0-----:R-:W3:Y:S04]  /*0680*/  @!P4 LDG.E R29, desc[UR8][R12.64+0x1c] ;  /* 0x00001c080c1dc981 */ /* 0x001ee8000c1e1900 */
[----:B-1----:R-:W4:Y:S04]  /*0690*/  @!P4 LDG.E R28, desc[UR8][R14.64+0x1c] ;  /* 0x00001c080e1cc981 */ /* 0x002f28000c1e1900 */
[----:B--2---:R-:W2:Y:S01]  /*06a0*/  @!P4 LDG.E R25, desc[UR8][R16.64+0x1c] ;  /* 0x00001c081019c981 */ /* 0x004ea2000c1e1900 */
[----:B------:R-:W-:-:S03]  /*06b0*/  IADD3 R18, PT, PT, R18, 0x8, RZ ;  /* 0x0000000812127810 */ /* 0x000fc60007ffe0ff */
[----:B-----5:R0:W-:Y:S04]  /*06c0*/  @!P2 STS [R21+0x14], R10 ;  /* 0x0000140a1500a388 */ /* 0x0201e80000000800 */
[----:B------:R0:W-:Y:S04]  /*06d0*/  @!P2 STS [R20+0x14], R19 ;  /* 0x000014131400a388 */ /* 0x0001e80000000800 */
[----:B------:R0:W-:Y:S04]  /*06e0*/  @!P2 STS [R22+0x14], R23 ;  /* 0x000014171600a388 */ /* 0x0001e80000000800 */
[----:B------:R0:W-:Y:S04]  /*06f0*/  @!P3 STS [R21+0x18], R24 ;  /* 0x000018181500b388 */ /* 0x0001e80000000800 */
[----:B------:R0:W-:Y:S04]  /*0700*/  @!P3 STS [R20+0x18], R27 ;  /* 0x0000181b1400b388 */ /* 0x0001e80000000800 */
[----:B------:R0:W-:Y:S01]  /*0710*/  @!P3 STS [R22+0x18], R26 ;  /* 0x0000181a1600b388 */ /* 0x0001e20000000800 */
[----:B------:R-:W-:-:S03]  /*0720*/  ISETP.NE.AND P1, PT, R18, UR4, PT ;  /* 0x0000000412007c0c */ /* 0x000fc6000bf25270 */
[----:B----4-:R0:W-:Y:S04]  /*0730*/  @!P4 STS [R21+0x1c], R28 ;  /* 0x00001c1c1500c388 */ /* 0x0101e80000000800 */
[----:B--2---:R0:W-:Y:S04]  /*0740*/  @!P4 STS [R20+0x1c], R25 ;  /* 0x00001c191400c388 */ /* 0x0041e80000000800 */
[----:B---3--:R0:W-:Y:S02]  /*0750*/  @!P4 STS [R22+0x1c], R29 ;  /* 0x00001c1d1600c388 */ /* 0x0081e40000000800 */
[----:B------:R-:W-:Y:S05]  /*0760*/  @P1 BRA `(.L_x_2) ;  /* 0xfffffff800bc1947 */ /* 0x000fea000383ffff */
[----:B0-----:R-:W-:-:S07]  /*0770*/  MOV R10, UR4 ;  /* 0x00000004000a7c02 */ /* 0x001fce0008000f00 */
.L_x_1:
[----:B------:R-:W-:-:S09]  /*0780*/  UISETP.NE.AND UP0, UPT, UR7, URZ, UPT ;  /* 0x000000ff0700728c */ /* 0x000fd2000bf05270 */
[----:B------:R-:W-:Y:S05]  /*0790*/  BRA.U !UP0, `(.L_x_3) ;  /* 0x0000000908c47547 */ /* 0x000fea000b800000 */
[----:B------:R-:W-:-:S04]  /*07a0*/  UIADD3 UR5, UPT, UPT, UR7, -0x1, URZ ;  /* 0xffffffff07057890 */ /* 0x000fc8000fffe0ff */
[----:B------:R-:W-:-:S09]  /*07b0*/  UISETP.GE.U32.AND UP0, UPT, UR5, 0x3, UPT ;  /* 0x000000030500788c */ /* 0x000fd2000bf06070 */
[----:B------:R-:W-:Y:S05]  /*07c0*/  BRA.U !UP0, `(.L_x_4) ;  /* 0x0000000508787547 */ /* 0x000fea000b800000 */
[----:B------:R-:W0:Y:S01]  /*07d0*/  LDCU UR5, c[0x0][0x3b0] ;  /* 0x00007600ff0577ac */ /* 0x000e220008000800 */
[----:B------:R-:W-:Y:S01]  /*07e0*/  IMAD R23, R9, UR10, R10 ;  /* 0x0000000a09177c24 */ /* 0x000fe2000f8e020a */
[----:B------:R-:W1:Y:S04]  /*07f0*/  LDC.64 R12, c[0x0][0x380] ;  /* 0x0000e000ff0c7b82 */ /* 0x000e680000000a00 */
[----:B------:R-:W-:-:S04]  /*0800*/  VIMNMX R14, PT, PT, R6, R23, !PT ;  /* 0x00000017060e7248 */ /* 0x000fc80007fe0100 */
[----:B------:R-:W2:Y:S01]  /*0810*/  LDC.64 R24, c[0x0][0x380] ;  /* 0x0000e000ff187b82 */ /* 0x000ea20000000a00 */
[----:B0-----:R-:W-:-:S13]  /*0820*/  ISETP.GE.AND P1, PT, R14, UR5, PT ;  /* 0x000000050e007c0c */ /* 0x001fda000bf26270 */
[----:B------:R-:W-:Y:S01]  /*0830*/  @!P1 IMAD.IADD R27, R8, 0x1, R23 ;  /* 0x00000001081b9824 */ /* 0x000fe200078e0217 */
[----:B------:R-:W-:Y:S01]  /*0840*/  IADD3 R19, PT, PT, R23, 0x1, RZ ;  /* 0x0000000117137810 */ /* 0x000fe20007ffe0ff */
[----:B------:R-:W-:Y:S01]  /*0850*/  @!P1 IMAD R18, R4, R11, R10 ;  /* 0x0000000b04129224 */ /* 0x000fe200078e020a */
[----:B------:R-:W-:Y:S01]  /*0860*/  @!P1 MOV R20, 0x400 ;  /* 0x0000040000149802 */ /* 0x000fe20000000f00 */
[----:B-1----:R-:W-:Y:S01]  /*0870*/  @!P1 IMAD.WIDE R14, R27, 0x4, R12 ;  /* 0x000000041b0e9825 */ /* 0x002fe200078e020c */
[----:B------:R-:W0:Y:S01]  /*0880*/  @!P1 S2R R21, SR_CgaCtaId ;  /* 0x0000000000159919 */ /* 0x000e220000008800 */
[----:B------:R-:W-:Y:S01]  /*0890*/  VIMNMX R17, PT, PT, R6, R19, !PT ;  /* 0x0000001306117248 */ /* 0x000fe20007fe0100 */
[----:B------:R-:W1:Y:S02]  /*08a0*/  LDC.64 R12, c[0x0][0x388] ;  /* 0x0000e200ff0c7b82 */ /* 0x000e640000000a00 */
[----:B------:R3:W4:Y:S01]  /*08b0*/  @!P1 LDG.E R16, desc[UR8][R14.64] ;  /* 0x000000080e109981 */ /* 0x000722000c1e1900 */
[----:B------:R-:W-:-:S02]  /*08c0*/  ISETP.GE.AND P2, PT, R17, UR5, PT ;  /* 0x0000000511007c0c */ /* 0x000fc4000bf46270 */
[----:B------:R-:W-:-:S03]  /*08d0*/  IADD3 R17, PT, PT, R23, 0x2, RZ ;  /* 0x0000000217117810 */ /* 0x000fc60007ffe0ff */
[----:B------:R-:W5:Y:S01]  /*08e0*/  @!P1 LDC.64 R28, c[0x0][0x390] ;  /* 0x0000e400ff1c9b82 */ /* 0x000f620000000a00 */
[----:B---3--:R-:W-:-:S04]  /*08f0*/  VIMNMX R14, PT, PT, R6, R17, !PT ;  /* 0x00000011060e7248 */ /* 0x008fc80007fe0100 */
[----:B------:R-:W-:-:S03]  /*0900*/  ISETP.GE.AND P3, PT, R14, UR5, PT ;  /* 0x000000050e007c0c */ /* 0x000fc6000bf66270 */
[----:B------:R-:W3:Y:S01]  /*0910*/  @!P2 LDC.64 R14, c[0x0][0x390] ;  /* 0x0000e400ff0eab82 */ /* 0x000ee20000000a00 */
[----:B0-----:R-:W-:Y:S01]  /*0920*/  @!P1 LEA R21, R21, R20, 0x18 ;  /* 0x0000001415159211 */ /* 0x001fe200078ec0ff */
[----:B-1----:R-:W-:-:S04]  /*0930*/  @!P1 IMAD.WIDE R12, R27, 0x4, R12 ;  /* 0x000000041b0c9825 */ /* 0x002fc800078e020c */
[----:B------:R-:W-:Y:S02]  /*0940*/  @!P1 IMAD R22, R18, 0x4, R21 ;  /* 0x0000000412169824 */ /* 0x000fe400078e0215 */
[----:B------:R-:W0:Y:S01]  /*0950*/  LDC.64 R20, c[0x0][0x388] ;  /* 0x0000e200ff147b82 */ /* 0x000e220000000a00 */
[----:B------:R-:W-:Y:S01]  /*0960*/  @!P2 IADD3 R19, PT, PT, R8, R19, RZ ;  /* 0x000000130813a210 */ /* 0x000fe20007ffe0ff */
[----:B-----5:R-:W-:Y:S01]  /*0970*/  @!P1 IMAD.WIDE R28, R27, 0x4, R28 ;  /* 0x000000041b1c9825 */ /* 0x020fe200078e021c */
[----:B------:R-:W-:Y:S01]  /*0980*/  IADD3 R23, PT, PT, R23, 0x3, RZ ;  /* 0x0000000317177810 */ /* 0x000fe20007ffe0ff */
[----:B------:R-:W5:Y:S02]  /*0990*/  @!P1 LDG.E R12, desc[UR8][R12.64] ;  /* 0x000000080c0c9981 */ /* 0x000f64000c1e1900 */
[C---:B---3--:R-:W-:Y:S02]  /*09a0*/  @!P2 IMAD.WIDE R14, R19.reuse, 0x4, R14 ;  /* 0x00000004130ea825 */ /* 0x048fe400078e020e */
[----:B------:R-:W1:Y:S02]  /*09b0*/  LDC.64 R26, c[0x0][0x380] ;  /* 0x0000e000ff1a7b82 */ /* 0x000e640000000a00 */
[----:B--2---:R-:W-:-:S04]  /*09c0*/  @!P2 IMAD.WIDE R24, R19, 0x4, R24 ;  /* 0x000000041318a825 */ /* 0x004fc800078e0218 */
[----:B------:R-:W-:Y:S01]  /*09d0*/  @!P3 IMAD.IADD R17, R8, 0x1, R17 ;  /* 0x000000010811b824 */ /* 0x000fe200078e0211 */
[----:B------:R2:W3:Y:S01]  /*09e0*/  @!P1 LDG.E R13, desc[UR8][R28.64] ;  /* 0x000000081c0d9981 */ /* 0x0004e2000c1e1900 */
[----:B0-----:R-:W-:Y:S01]  /*09f0*/  @!P2 IMAD.WIDE R20, R19, 0x4, R20 ;  /* 0x000000041314a825 */ /* 0x001fe200078e0214 */
[----:B--2---:R-:W0:Y:S02]  /*0a00*/  LDC.64 R28, c[0x0][0x380] ;  /* 0x0000e000ff1c7b82 */ /* 0x004e240000000a00 */
[----:B------:R2:W3:Y:S04]  /*0a10*/  @!P2 LDG.E R19, desc[UR8][R14.64] ;  /* 0x000000080e13a981 */ /* 0x0004e8000c1e1900 */
[----:B------:R-:W3:Y:S02]  /*0a20*/  @!P2 LDG.E R20, desc[UR8][R20.64] ;  /* 0x000000081414a981 */ /* 0x000ee4000c1e1900 */
[----:B--2---:R-:W2:Y:S01]  /*0a30*/  LDC.64 R14, c[0x0][0x388] ;  /* 0x0000e200ff0e7b82 */ /* 0x004ea20000000a00 */
[----:B-1----:R-:W-:-:S05]  /*0a40*/  @!P3 IMAD.WIDE R26, R17, 0x4, R26 ;  /* 0x00000004111ab825 */ /* 0x002fca00078e021a */
[----:B------:R-:W3:Y:S01]  /*0a50*/  @!P3 LDG.E R21, desc[UR8][R26.64] ;  /* 0x000000081a15b981 */ /* 0x000ee2000c1e1900 */
[----:B--2---:R-:W-:-:S03]  /*0a60*/  @!P3 IMAD.WIDE R14, R17, 0x4, R14 ;  /* 0x00000004110eb825 */ /* 0x004fc600078e020e */
[----:B----4-:R1:W-:Y:S04]  /*0a70*/  @!P1 STS [R22], R16 ;  /* 0x0000001016009388 */ /* 0x0103e80000000800 */
[----:B-1----:R1:W2:Y:S01]  /*0a80*/  @!P2 LDG.E R22, desc[UR8][R24.64] ;  /* 0x000000081816a981 */ /* 0x0022a2000c1e1900 */
[----:B------:R-:W-:Y:S01]  /*0a90*/  VIMNMX R16, PT, PT, R6, R23, !PT ;  /* 0x0000001706107248 */ /* 0x000fe20007fe0100 */
[----:B-1----:R-:W1:Y:S03]  /*0aa0*/  @!P3 LDC.64 R24, c[0x0][0x390] ;  /* 0x0000e400ff18bb82 */ /* 0x002e660000000a00 */
[----:B------:R-:W-:-:S13]  /*0ab0*/  ISETP.GE.AND P4, PT, R16, UR5, PT ;  /* 0x0000000510007c0c */ /* 0x000fda000bf86270 */
[----:B------:R-:W-:Y:S02]  /*0ac0*/  @!P4 IADD3 R27, PT, PT, R8, R23, RZ ;  /* 0x00000017081bc210 */ /* 0x000fe40007ffe0ff */
[----:B------:R4:W2:Y:S01]  /*0ad0*/  @!P3 LDG.E R23, desc[UR8][R14.64] ;  /* 0x000000080e17b981 */ /* 0x0008a2000c1e1900 */
[----:B-1----:R-:W-:Y:S02]  /*0ae0*/  @!P3 IMAD.WIDE R24, R17, 0x4, R24 ;  /* 0x000000041118b825 */ /* 0x002fe400078e0218 */
[----:B------:R-:W1:Y:S02]  /*0af0*/  LDC.64 R16, c[0x0][0x388] ;  /* 0x0000e200ff107b82 */ /* 0x000e640000000a00 */
[C---:B0-----:R-:W-:Y:S02]  /*0b00*/  @!P4 IMAD.WIDE R28, R27.reuse, 0x4, R28 ;  /* 0x000000041b1cc825 */ /* 0x041fe400078e021c */
[----:B------:R-:W2:Y:S04]  /*0b10*/  @!P3 LDG.E R24, desc[UR8][R24.64] ;  /* 0x000000081818b981 */ /* 0x000ea8000c1e1900 */
[----:B----4-:R-:W0:Y:S01]  /*0b20*/  @!P4 LDC.64 R14, c[0x0][0x390] ;  /* 0x0000e400ff0ecb82 */ /* 0x010e220000000a00 */
[----:B------:R-:W4:Y:S01]  /*0b30*/  @!P4 LDG.E R25, desc[UR8][R28.64] ;  /* 0x000000081c19c981 */ /* 0x000f22000c1e1900 */
[----:B-1----:R-:W-:-:S06]  /*0b40*/  @!P4 IMAD.WIDE R16, R27, 0x4, R16 ;  /* 0x000000041b10c825 */ /* 0x002fcc00078e0210 */
[----:B------:R1:W4:Y:S01]  /*0b50*/  @!P4 LDG.E R16, desc[UR8][R16.64] ;  /* 0x000000081010c981 */ /* 0x000322000c1e1900 */
[----:B0-----:R-:W-:-:S05]  /*0b60*/  @!P4 IMAD.WIDE R14, R27, 0x4, R14 ;  /* 0x000000041b0ec825 */ /* 0x001fca00078e020e */
[----:B------:R0:W4:Y:S01]  /*0b70*/  @!P4 LDG.E R26, desc[UR8][R14.64] ;  /* 0x000000080e1ac981 */ /* 0x000122000c1e1900 */
[C---:B-1----:R-:W-:Y:S01]  /*0b80*/  @!P1 LEA R17, R18.reuse, R3, 0x2 ;  /* 0x0000000312119211 */ /* 0x042fe200078e10ff */
[----:B------:R-:W1:Y:S01]  /*0b90*/  @!P4 S2R R27, SR_CgaCtaId ;  /* 0x00000000001bc919 */ /* 0x000e620000008800 */
[----:B0-----:R-:W0:Y:S01]  /*0ba0*/  @!P2 S2R R15, SR_CgaCtaId ;  /* 0x00000000000fa919 */ /* 0x001e220000008800 */
[----:B------:R-:W-:Y:S02]  /*0bb0*/  @!P1 IMAD R14, R18, 0x4, R5 ;  /* 0x00000004120e9824 */ /* 0x000fe400078e0205 */
[----:B------:R-:W0:Y:S01]  /*0bc0*/  @!P3 S2R R18, SR_CgaCtaId ;  /* 0x000000000012b919 */ /* 0x000e220000008800 */
[----:B------:R-:W-:Y:S01]  /*0bd0*/  @!P2 MOV R28, 0x400 ;  /* 0x00000400001ca802 */ /* 0x000fe20000000f00 */
[----:B-----5:R5:W-:Y:S04]  /*0be0*/  @!P1 STS [R17], R12 ;  /* 0x0000000c11009388 */ /* 0x020be80000000800 */
[----:B---3--:R3:W-:Y:S01]  /*0bf0*/  @!P1 STS [R14], R13 ;  /* 0x0000000d0e009388 */ /* 0x0087e20000000800 */
[----:B-----5:R-:W-:Y:S01]  /*0c00*/  @!P4 MOV R17, 0x400 ;  /* 0x000004000011c802 */ /* 0x020fe20000000f00 */
[----:B------:R-:W-:-:S03]  /*0c10*/  @!P3 IMAD R12, R4, R11, R10 ;  /* 0x0000000b040cb224 */ /* 0x000fc600078e020a */
[----:B-1----:R-:W-:Y:S02]  /*0c20*/  @!P4 LEA R27, R27, R17, 0x18 ;  /* 0x000000111b1bc211 */ /* 0x002fe400078ec0ff */
[----:B0-----:R-:W-:Y:S01]  /*0c30*/  @!P2 LEA R29, R15, R28, 0x18 ;  /* 0x0000001c0f1da211 */ /* 0x001fe200078ec0ff */
[CCC-:B------:R-:W-:Y:S01]  /*0c40*/  @!P2 IMAD R28, R4.reuse, R11.reuse, R10.reuse ;  /* 0x0000000b041ca224 */ /* 0x1c0fe200078e020a */
[----:B------:R-:W-:Y:S01]  /*0c50*/  @!P3 MOV R15, 0x400 ;  /* 0x00000400000fb802 */ /* 0x000fe20000000f00 */
[----:B------:R-:W-:-:S03]  /*0c60*/  @!P4 IMAD R17, R4, R11, R10 ;  /* 0x0000000b0411c224 */ /* 0x000fc600078e020a */
[----:B------:R-:W-:Y:S02]  /*0c70*/  @!P3 LEA R15, R18, R15, 0x18 ;  /* 0x0000000f120fb211 */ /* 0x000fe400078ec0ff */
[C---:B------:R-:W-:Y:S02]  /*0c80*/  @!P2 LEA R29, R28.reuse, R29, 0x2 ;  /* 0x0000001d1c1da211 */ /* 0x040fe400078e10ff */
[C---:B---3--:R-:W-:Y:S01]  /*0c90*/  @!P2 LEA R13, R28.reuse, R3, 0x2 ;  /* 0x000000031c0da211 */ /* 0x048fe200078e10ff */
[--C-:B------:R-:W-:Y:S01]  /*0ca0*/  @!P2 IMAD R28, R28, 0x4, R5.reuse ;  /* 0x000000041c1ca824 */ /* 0x100fe200078e0205 */
[C---:B------:R-:W-:Y:S01]  /*0cb0*/  @!P3 LEA R14, R12.reuse, R15, 0x2 ;  /* 0x0000000f0c0eb211 */ /* 0x040fe200078e10ff */
[C---:B------:R-:W-:Y:S01]  /*0cc0*/  @!P3 IMAD R15, R12.reuse, 0x4, R5 ;  /* 0x000000040c0fb824 */ /* 0x040fe200078e0205 */
[----:B------:R-:W-:Y:S02]  /*0cd0*/  @!P3 LEA R18, R12, R3, 0x2 ;  /* 0x000000030c12b211 */ /* 0x000fe400078e10ff */
[----:B------:R-:W-:-:S02]  /*0ce0*/  @!P4 LEA R12, R17, R27, 0x2 ;  /* 0x0000001b110cc211 */ /* 0x000fc400078e10ff */
[C---:B------:R-:W-:Y:S01]  /*0cf0*/  @!P4 LEA R27, R17.reuse, R3, 0x2 ;  /* 0x00000003111bc211 */ /* 0x040fe200078e10ff */
[----:B------:R-:W-:Y:S01]  /*0d00*/  @!P4 IMAD R17, R17, 0x4, R5 ;  /* 0x000000041111c824 */ /* 0x000fe200078e0205 */
[----:B------:R-:W-:Y:S01]  /*0d10*/  IADD3 R10, PT, PT, R10, 0x4, RZ ;  /* 0x000000040a0a7810 */ /* 0x000fe20007ffe0ff */
[----:B--2---:R0:W-:Y:S04]  /*0d20*/  @!P2 STS [R29+0x4], R22 ;  /* 0x000004161d00a388 */ /* 0x0041e80000000800 */
[----:B------:R0:W-:Y:S04]  /*0d30*/  @!P2 STS [R13+0x4], R20 ;  /* 0x000004140d00a388 */ /* 0x0001e80000000800 */
[----:B------:R0:W-:Y:S04]  /*0d40*/  @!P2 STS [R28+0x4], R19 ;  /* 0x000004131c00a388 */ /* 0x0001e80000000800 */
[----:B------:R0:W-:Y:S04]  /*0d50*/  @!P3 STS [R14+0x8], R21 ;  /* 0x000008150e00b388 */ /* 0x0001e80000000800 */
[----:B------:R0:W-:Y:S04]  /*0d60*/  @!P3 STS [R18+0x8], R23 ;  /* 0x000008171200b388 */ /* 0x0001e80000000800 */
[----:B------:R0:W-:Y:S04]  /*0d70*/  @!P3 STS [R15+0x8], R24 ;  /* 0x000008180f00b388 */ /* 0x0001e80000000800 */
[----:B----4-:R0:W-:Y:S04]  /*0d80*/  @!P4 STS [R12+0xc], R25 ;  /* 0x00000c190c00c388 */ /* 0x0101e80000000800 */
[----:B------:R0:W-:Y:S04]  /*0d90*/  @!P4 STS [R27+0xc], R16 ;  /* 0x00000c101b00c388 */ /* 0x0001e80000000800 */
[----:B------:R0:W-:Y:S02]  /*0da0*/  @!P4 STS [R17+0xc], R26 ;  /* 0x00000c1a1100c388 */ /* 0x0001e40000000800 */
.L_x_4:
[----:B0-----:R-:W-:-:S13]  /*0db0*/  LOP3.LUT P1, R12, R9, 0x3, RZ, 0xc0, !PT ;  /* 0x00000003090c7812 */ /* 0x001fda000782c0ff */
[----:B------:R-:W-:Y:S05]  /*0dc0*/  @!P1 BRA `(.L_x_3) ;  /* 0x0000000400389947 */ /* 0x000fea0003800000 */
[----:B------:R-:W-:Y:S02]  /*0dd0*/  ISETP.NE.AND P1, PT, R12, 0x1, PT ;  /* 0x000000010c00780c */ /* 0x000fe40003f25270 */
[----:B------:R-:W-:-:S04]  /*0de0*/  LOP3.LUT R13, R9, 0x1, RZ, 0xc0, !PT ;  /* 0x00000001090d7812 */ /* 0x000fc800078ec0ff */
[----:B------:R-:W-:-:S07]  /*0df0*/  ISETP.NE.U32.AND P3, PT, R13, 0x1, PT ;  /* 0x000000010d00780c */ /* 0x000fce0003f65070 */
[----:B------:R-:W-:Y:S06]  /*0e00*/  @!P1 BRA `(.L_x_5) ;  /* 0x0000000000c09947 */ /* 0x000fec0003800000 */
[----:B------:R-:W0:Y:S01]  /*0e10*/  LDCU UR5, c[0x0][0x3b0] ;  /* 0x00007600ff0577ac */ /* 0x000e220008000800 */
[----:B------:R-:W-:Y:S01]  /*0e20*/  IMAD R27, R9, UR10, R10 ;  /* 0x0000000a091b7c24 */ /* 0x000fe2000f8e020a */
[----:B------:R-:W1:Y:S04]  /*0e30*/  LDC.64 R22, c[0x0][0x380] ;  /* 0x0000e000ff167b82 */ /* 0x000e680000000a00 */
[----:B------:R-:W-:Y:S02]  /*0e40*/  IADD3 R25, PT, PT, R27, 0x1, RZ ;  /* 0x000000011b197810 */ /* 0x000fe40007ffe0ff */
[C---:B------:R-:W-:Y:S02]  /*0e50*/  VIMNMX R12, PT, PT, R6.reuse, R27, !PT ;  /* 0x0000001b060c7248 */ /* 0x040fe40007fe0100 */
[----:B------:R-:W-:Y:S01]  /*0e60*/  VIMNMX R13, PT, PT, R6, R25, !PT ;  /* 0x00000019060d7248 */ /* 0x000fe20007fe0100 */
[----:B------:R-:W2:Y:S01]  /*0e70*/  LDC.64 R20, c[0x0][0x388] ;  /* 0x0000e200ff147b82 */ /* 0x000ea20000000a00 */
[----:B0-----:R-:W-:-:S07]  /*0e80*/  ISETP.GE.AND P1, PT, R12, UR5, PT ;  /* 0x000000050c007c0c */ /* 0x001fce000bf26270 */
[----:B------:R-:W0:Y:S01]  /*0e90*/  LDC.64 R14, c[0x0][0x388] ;  /* 0x0000e200ff0e7b82 */ /* 0x000e220000000a00 */
[----:B------:R-:W-:-:S07]  /*0ea0*/  ISETP.GE.AND P2, PT, R13, UR5, PT ;  /* 0x000000050d007c0c */ /* 0x000fce000bf46270 */
[----:B------:R-:W3:Y:S01]  /*0eb0*/  LDC.64 R12, c[0x0][0x380] ;  /* 0x0000e000ff0c7b82 */ /* 0x000ee20000000a00 */
[----:B------:R-:W-:-:S05]  /*0ec0*/  @!P1 IMAD.IADD R27, R8, 0x1, R27 ;  /* 0x00000001081b9824 */ /* 0x000fca00078e021b */
[----:B------:R-:W-:Y:S02]  /*0ed0*/  @!P2 IADD3 R25, PT, PT, R8, R25, RZ ;  /* 0x000000190819a210 */ /* 0x000fe40007ffe0ff */
[----:B------:R-:W4:Y:S01]  /*0ee0*/  @!P1 LDC.64 R18, c[0x0][0x390] ;  /* 0x0000e400ff129b82 */ /* 0x000f220000000a00 */
[----:B-1----:R-:W-:-:S07]  /*0ef0*/  @!P1 IMAD.WIDE R22, R27, 0x4, R22 ;  /* 0x000000041b169825 */ /* 0x002fce00078e0216 */
[----:B------:R-:W1:Y:S01]  /*0f00*/  @!P2 LDC.64 R16, c[0x0][0x390] ;  /* 0x0000e400ff10ab82 */ /* 0x000e620000000a00 */
[----:B--2---:R-:W-:Y:S01]  /*0f10*/  @!P1 IMAD.WIDE R20, R27, 0x4, R20 ;  /* 0x000000041b149825 */ /* 0x004fe200078e0214 */
[----:B------:R2:W5:Y:S03]  /*0f20*/  @!P1 LDG.E R22, desc[UR8][R22.64] ;  /* 0x0000000816169981 */ /* 0x000566000c1e1900 */
[C---:B0-----:R-:W-:Y:S02]  /*0f30*/  @!P2 IMAD.WIDE R14, R25.reuse, 0x4, R14 ;  /* 0x00000004190ea825 */ /* 0x041fe400078e020e */
[----:B------:R-:W5:Y:S02]  /*0f40*/  @!P1 LDG.E R20, desc[UR8][R20.64] ;  /* 0x0000000814149981 */ /* 0x000f64000c1e1900 */
[----:B---3--:R-:W-:Y:S02]  /*0f50*/  @!P2 IMAD.WIDE R12, R25, 0x4, R12 ;  /* 0x00000004190ca825 */ /* 0x008fe400078e020c */
[----:B------:R-:W3:Y:S04]  /*0f60*/  @!P2 LDG.E R14, desc[UR8][R14.64] ;  /* 0x000000080e0ea981 */ /* 0x000ee8000c1e1900 */
[----:B------:R0:W3:Y:S01]  /*0f70*/  @!P2 LDG.E R12, desc[UR8][R12.64] ;  /* 0x000000080c0ca981 */ /* 0x0000e2000c1e1900 */
[----:B----4-:R-:W-:-:S06]  /*0f80*/  @!P1 IMAD.WIDE R18, R27, 0x4, R18 ;  /* 0x000000041b129825 */ /* 0x010fcc00078e0212 */
[----:B------:R-:W4:Y:S01]  /*0f90*/  @!P1 LDG.E R18, desc[UR8][R18.64] ;  /* 0x0000000812129981 */ /* 0x000f22000c1e1900 */
[----:B-1----:R-:W-:-:S06]  /*0fa0*/  @!P2 IMAD.WIDE R16, R25, 0x4, R16 ;  /* 0x000000041910a825 */ /* 0x002fcc00078e0210 */
[----:B------:R1:W3:Y:S01]  /*0fb0*/  @!P2 LDG.E R16, desc[UR8][R16.64] ;  /* 0x000000081010a981 */ /* 0x0002e2000c1e1900 */
[----:B------:R-:W1:Y:S01]  /*0fc0*/  @!P1 S2R R26, SR_CgaCtaId ;  /* 0x00000000001a9919 */ /* 0x000e620000008800 */
[----:B------:R-:W1:Y:S01]  /*0fd0*/  @!P2 S2R R28, SR_CgaCtaId ;  /* 0x00000000001ca919 */ /* 0x000e620000008800 */
[----:B--2---:R-:W-:Y:S01]  /*0fe0*/  @!P1 MOV R23, 0x400 ;  /* 0x0000040000179802 */ /* 0x004fe20000000f00 */
[----:B------:R-:W-:Y:S01]  /*0ff0*/  @!P1 IMAD R24, R4, R11, R10 ;  /* 0x0000000b04189224 */ /* 0x000fe200078e020a */
[----:B------:R-:W-:-:S03]  /*1000*/  @!P2 MOV R25, 0x400 ;  /* 0x000004000019a802 */ /* 0x000fc60000000f00 */
[C-C-:B0-----:R-:W-:Y:S01]  /*1010*/  @!P1 IMAD R13, R24.reuse, 0x4, R3.reuse ;  /* 0x00000004180d9824 */ /* 0x141fe200078e0203 */
[----:B------:R-:W-:Y:S02]  /*1020*/  @!P1 LEA R15, R24, R5, 0x2 ;  /* 0x00000005180f9211 */ /* 0x000fe400078e10ff */
[----:B-1----:R-:W-:Y:S01]  /*1030*/  @!P1 LEA R23, R26, R23, 0x18 ;  /* 0x000000171a179211 */ /* 0x002fe200078ec0ff */
[----:B------:R-:W-:Y:S01]  /*1040*/  @!P2 IMAD R26, R4, R11, R10 ;  /* 0x0000000b041aa224 */ /* 0x000fe200078e020a */
[----:B------:R-:W-:Y:S02]  /*1050*/  @!P2 LEA R25, R28, R25, 0x18 ;  /* 0x000000191c19a211 */ /* 0x000fe400078ec0ff */
[----:B------:R-:W-:Y:S01]  /*1060*/  @!P1 LEA R23, R24, R23, 0x2 ;  /* 0x0000001718179211 */ /* 0x000fe200078e10ff */
[C---:B------:R-:W-:Y:S01]  /*1070*/  @!P2 IMAD R17, R26.reuse, 0x4, R3 ;  /* 0x000000041a11a824 */ /* 0x040fe200078e0203 */
[C---:B------:R-:W-:Y:S02]  /*1080*/  @!P2 LEA R25, R26.reuse, R25, 0x2 ;  /* 0x000000191a19a211 */ /* 0x040fe400078e10ff */
[----:B------:R-:W-:-:S02]  /*1090*/  @!P2 LEA R19, R26, R5, 0x2 ;  /* 0x000000051a13a211 */ /* 0x000fc400078e10ff */
[----:B------:R-:W-:Y:S01]  /*10a0*/  IADD3 R10, PT, PT, R10, 0x2, RZ ;  /* 0x000000020a0a7810 */ /* 0x000fe20007ffe0ff */
[----:B-----5:R0:W-:Y:S04]  /*10b0*/  @!P1 STS [R23], R22 ;  /* 0x0000001617009388 */ /* 0x0201e80000000800 */
[----:B------:R0:W-:Y:S04]  /*10c0*/  @!P1 STS [R13], R20 ;  /* 0x000000140d009388 */ /* 0x0001e80000000800 */
[----:B----4-:R0:W-:Y:S04]  /*10d0*/  @!P1 STS [R15], R18 ;  /* 0x000000120f009388 */ /* 0x0101e80000000800 */
[----:B---3--:R0:W-:Y:S04]  /*10e0*/  @!P2 STS [R25+0x4], R12 ;  /* 0x0000040c1900a388 */ /* 0x0081e80000000800 */
[----:B------:R0:W-:Y:S04]  /*10f0*/  @!P2 STS [R17+0x4], R14 ;  /* 0x0000040e1100a388 */ /* 0x0001e80000000800 */
[----:B------:R0:W-:Y:S02]  /*1100*/  @!P2 STS [R19+0x4], R16 ;  /* 0x000004101300a388 */ /* 0x0001e40000000800 */
.L_x_5:
[----:B------:R-:W-:Y:S05]  /*1110*/  @P3 BRA `(.L_x_3) ;  /* 0x0000000000643947 */ /* 0x000fea0003800000 */
[----:B------:R-:W1:Y:S01]  /*1120*/  LDCU UR5, c[0x0][0x3b0] ;  /* 0x00007600ff0577ac */ /* 0x000e620008000800 */
[----:B------:R-:W-:-:S05]  /*1130*/  IMAD R9, R9, UR10, R10 ;  /* 0x0000000a09097c24 */ /* 0x000fca000f8e020a */
[----:B------:R-:W-:-:S04]  /*1140*/  VIMNMX R6, PT, PT, R6, R9, !PT ;  /* 0x0000000906067248 */ /* 0x000fc80007fe0100 */
[----:B-1----:R-:W-:-:S13]  /*1150*/  ISETP.GE.AND P1, PT, R6, UR5, PT ;  /* 0x0000000506007c0c */ /* 0x002fda000bf26270 */
[----:B------:R-:W-:Y:S05]  /*1160*/  @P1 BRA `(.L_x_3) ;  /* 0x0000000000501947 */ /* 0x000fea0003800000 */
[----:B0-----:R-:W0:Y:S01]  /*1170*/  LDC.64 R16, c[0x0][0x380] ;  /* 0x0000e000ff107b82 */ /* 0x001e220000000a00 */
[----:B------:R-:W-:-:S07]  /*1180*/  IMAD.IADD R19, R8, 0x1, R9 ;  /* 0x0000000108137824 */ /* 0x000fce00078e0209 */
[----:B------:R-:W1:Y:S08]  /*1190*/  LDC.64 R14, c[0x0][0x388] ;  /* 0x0000e200ff0e7b82 */ /* 0x000e700000000a00 */
[----:B------:R-:W2:Y:S01]  /*11a0*/  LDC.64 R12, c[0x0][0x390] ;  /* 0x0000e400ff0c7b82 */ /* 0x000ea20000000a00 */
[----:B0-----:R-:W-:-:S06]  /*11b0*/  IMAD.WIDE R8, R19, 0x4, R16 ;  /* 0x0000000413087825 */ /* 0x001fcc00078e0210 */
[----:B------:R-:W3:Y:S01]  /*11c0*/  LDG.E R8, desc[UR8][R8.64] ;  /* 0x0000000808087981 */ /* 0x000ee2000c1e1900 */
[----:B-1----:R-:W-:-:S06]  /*11d0*/  IMAD.WIDE R14, R19, 0x4, R14 ;  /* 0x00000004130e7825 */ /* 0x002fcc00078e020e */
[----:B------:R-:W4:Y:S01]  /*11e0*/  LDG.E R14, desc[UR8][R14.64] ;  /* 0x000000080e0e7981 */ /* 0x000f22000c1e1900 */
[----:B--2---:R-:W-:-:S06]  /*11f0*/  IMAD.WIDE R12, R19, 0x4, R12 ;  /* 0x00000004130c7825 */ /* 0x004fcc00078e020c */
[----:B------:R-:W2:Y:S01]  /*1200*/  LDG.E R12, desc[UR8][R12.64] ;  /* 0x000000080c0c7981 */ /* 0x000ea2000c1e1900 */
[----:B------:R-:W0:Y:S01]  /*1210*/  S2R R17, SR_CgaCtaId ;  /* 0x0000000000117919 */ /* 0x000e220000008800 */
[----:B------:R-:W-:Y:S01]  /*1220*/  MOV R6, 0x400 ;  /* 0x0000040000067802 */ /* 0x000fe20000000f00 */
[----:B------:R-:W-:-:S04]  /*1230*/  IMAD R10, R4, R11, R10 ;  /* 0x0000000b040a7224 */ /* 0x000fc800078e020a */
[C---:B------:R-:W-:Y:S01]  /*1240*/  IMAD R21, R10.reuse, 0x4, R5 ;  /* 0x000000040a157824 */ /* 0x040fe200078e0205 */
[----:B------:R-:W-:Y:S02]  /*1250*/  LEA R19, R10, R3, 0x2 ;  /* 0x000000030a137211 */ /* 0x000fe400078e10ff */
[----:B0-----:R-:W-:-:S04]  /*1260*/  LEA R17, R17, R6, 0x18 ;  /* 0x0000000611117211 */ /* 0x001fc800078ec0ff */
[----:B------:R-:W-:-:S05]  /*1270*/  LEA R17, R10, R17, 0x2 ;  /* 0x000000110a117211 */ /* 0x000fca00078e10ff */
[----:B---3--:R1:W-:Y:S04]  /*1280*/  STS [R17], R8 ;  /* 0x0000000811007388 */ /* 0x0083e80000000800 */
[----:B----4-:R1:W-:Y:S04]  /*1290*/  STS [R19], R14 ;  /* 0x0000000e13007388 */ /* 0x0103e80000000800 */
[----:B--2---:R1:W-:Y:S02]  /*12a0*/  STS [R21], R12 ;  /* 0x0000000c15007388 */ /* 0x0043e40000000800 */
.L_x_3:
[----:B------:R-:W-:Y:S05]  /*12b0*/  @P0 BRA `(.L_x_6) ;  /* 0xffffffec00a80947 */ /* 0x000fea000383ffff */
.L_x_0:
[----:B------:R-:W2:Y:S01]  /*12c0*/  LDCU.64 UR4, c[0x0][0x3c0] ;  /* 0x00007800ff0477ac */ /* 0x000ea20008000a00 */
[----:B------:R-:W-:Y:S01]  /*12d0*/  LEA R4, R0, R5, 0x2 ;  /* 0x0000000500047211 */ /* 0x000fe200078e10ff */
[----:B--2---:R-:W-:-:S04]  /*12e0*/  UISETP.GE.AND UP0, UPT, UR5, 0x1, UPT ;  /* 0x000000010500788c */ /* 0x004fc8000bf06270 */
[----:B------:R-:W-:Y:S01]  /*12f0*/  UISETP.LT.OR UP0, UPT, UR4, 0x1, !UP0 ;  /* 0x000000010400788c */ /* 0x000fe2000c701670 */
[----:B------:R-:W-:Y:S08]  /*1300*/  BAR.SYNC.DEFER_BLOCKING 0x0 ;  /* 0x0000000000007b1d */ /* 0x000ff00000010000 */
[----:B------:R-:W-:Y:S05]  /*1310*/  BRA.U UP0, `(.L_x_7) ;  /* 0x0000001500d87547 */ /* 0x000fea000b800000 */
[----:B------:R-:W2:Y:S01]  /*1320*/  S2R R10, SR_TID.X ;  /* 0x00000000000a7919 */ /* 0x000ea20000002100 */
[----:B------:R-:W-:Y:S02]  /*1330*/  ISETP.GT.AND P0, PT, R11, RZ, PT ;  /* 0x000000ff0b00720c */ /* 0x000fe40003f04270 */
[----:B------:R-:W-:-:S11]  /*1340*/  I2FP.F32.S32 R7, R11 ;  /* 0x0000000b00077245 */ /* 0x000fd60000201400 */
[----:B------:R-:W-:Y:S05]  /*1350*/  @P0 BRA `(.L_x_8) ;  /* 0x0000000800e00947 */ /* 0x000fea0003800000 */
[----:B0-----:R-:W-:Y:S01]  /*1360*/  IABS R13, R11 ;  /* 0x0000000b000d7213 */ /* 0x001fe20000000000 */
[----:B------:R-:W-:Y:S01]  /*1370*/  ULOP3.LUT UR7, UR5, 0x3, URZ, 0xc0, !UPT ;  /* 0x0000000305077892 */ /* 0x000fe2000f8ec0ff */
[----:B------:R-:W-:Y:S01]  /*1380*/  FSETP.GEU.AND P3, PT, |R7|, 1.175494350822287508e-38, PT ;  /* 0x008000000700780b */ /* 0x000fe20003f6e200 */
[----:B------:R-:W-:Y:S01]  /*1390*/  ULOP3.LUT UR6, UR5, 0x7ffffffc, URZ, 0xc0, !UPT ;  /* 0x7ffffffc05067892 */ /* 0x000fe2000f8ec0ff */
[----:B------:R-:W0:Y:S01]  /*13a0*/  I2F.RP R3, R13 ;  /* 0x0000000d00037306 */ /* 0x000e220000209400 */
[----:B------:R-:W-:-:S07]  /*13b0*/  UMOV UR4, URZ ;  /* 0x000000ff00047c82 */ /* 0x000fce0008000000 */
[----:B0-----:R-:W1:Y:S02]  /*13c0*/  MUFU.RCP R3, R3 ;  /* 0x0000000300037308 */ /* 0x001e640000001000 */
[----:B-1----:R-:W-:-:S06]  /*13d0*/  IADD3 R8, PT, PT, R3, 0xffffffe, RZ ;  /* 0x0ffffffe03087810 */ /* 0x002fcc0007ffe0ff */
[----:B------:R0:W1:Y:S02]  /*13e0*/  F2I.FTZ.U32.TRUNC.NTZ R9, R8 ;  /* 0x0000000800097305 */ /* 0x000064000021f000 */
[----:B0-----:R-:W-:Y:S01]  /*13f0*/  MOV R8, RZ ;  /* 0x000000ff00087202 */ /* 0x001fe20000000f00 */
[----:B-1----:R-:W-:-:S04]  /*1400*/  IMAD.MOV R6, RZ, RZ, -R9 ;  /* 0x000000ffff067224 */ /* 0x002fc800078e0a09 */
[----:B------:R-:W-:Y:S01]  /*1410*/  IMAD R15, R6, R13, RZ ;  /* 0x0000000d060f7224 */ /* 0x000fe200078e02ff */
[----:B--2---:R-:W-:-:S03]  /*1420*/  IABS R6, R10 ;  /* 0x0000000a00067213 */ /* 0x004fc60000000000 */
[----:B------:R-:W-:Y:S01]  /*1430*/  IMAD.HI.U32 R9, R9, R15, R8 ;  /* 0x0000000f09097227 */ /* 0x000fe200078e0008 */
[----:B------:R-:W-:-:S04]  /*1440*/  LOP3.LUT R8, R10, R11, RZ, 0x3c, !PT ;  /* 0x0000000b0a087212 */ /* 0x000fc800078e3cff */
[----:B------:R-:W-:Y:S01]  /*1450*/  ISETP.GE.AND P2, PT, R8, RZ, PT ;  /* 0x000000ff0800720c */ /* 0x000fe20003f46270 */
[----:B------:R-:W-:-:S05]  /*1460*/  IMAD.HI.U32 R3, R9, R6, RZ ;  /* 0x0000000609037227 */ /* 0x000fca00078e00ff */
[----:B------:R-:W-:-:S05]  /*1470*/  IADD3 R9, PT, PT, -R3, RZ, RZ ;  /* 0x000000ff03097210 */ /* 0x000fca0007ffe1ff */
[----:B------:R-:W-:Y:S02]  /*1480*/  IMAD R6, R13, R9, R6 ;  /* 0x000000090d067224 */ /* 0x000fe400078e0206 */
[----:B------:R-:W-:-:S03]  /*1490*/  HFMA2 R9, -RZ, RZ, 0.96630859375, -0.0022525787353515625 ;  /* 0x3bbb989dff097431 */ /* 0x000fc600000001ff */
[----:B------:R-:W-:-:S13]  /*14a0*/  ISETP.GT.U32.AND P1, PT, R13, R6, PT ;  /* 0x000000060d00720c */ /* 0x000fda0003f24070 */
[----:B------:R-:W-:Y:S01]  /*14b0*/  @!P1 IMAD.IADD R6, R6, 0x1, -R13 ;  /* 0x0000000106069824 */ /* 0x000fe200078e0a0d */
[----:B------:R-:W-:Y:S02]  /*14c0*/  @!P1 IADD3 R3, PT, PT, R3, 0x1, RZ ;  /* 0x0000000103039810 */ /* 0x000fe40007ffe0ff */
[----:B------:R-:W-:Y:S02]  /*14d0*/  ISETP.NE.AND P1, PT, R11, RZ, PT ;  /* 0x000000ff0b00720c */ /* 0x000fe40003f25270 */
[----:B------:R-:W-:Y:S01]  /*14e0*/  ISETP.GE.U32.AND P0, PT, R6, R13, PT ;  /* 0x0000000d0600720c */ /* 0x000fe20003f06070 */
[----:B------:R-:W-:-:S05]  /*14f0*/  FMUL R6, R7, 16777216 ;  /* 0x4b80000007067820 */ /* 0x000fca0000400000 */
[----:B------:R-:W-:-:S04]  /*1500*/  FSEL R6, R6, R7, !P3 ;  /* 0x0000000706067208 */ /* 0x000fc80005800000 */
[----:B------:R-:W0:Y:S03]  /*1510*/  MUFU.RSQ R7, R6 ;  /* 0x0000000600077308 */ /* 0x000e260000001400 */
[----:B------:R-:W-:-:S05]  /*1520*/  @P0 IADD3 R3, PT, PT, R3, 0x1, RZ ;  /* 0x0000000103030810 */ /* 0x000fca0007ffe0ff */
[----:B------:R-:W-:Y:S01]  /*1530*/  @!P2 IMAD.MOV R3, RZ, RZ, -R3 ;  /* 0x000000ffff03a224 */ /* 0x000fe200078e0a03 */
[----:B------:R-:W-:-:S04]  /*1540*/  @!P1 LOP3.LUT R3, RZ, R11, RZ, 0x33, !PT ;  /* 0x0000000bff039212 */ /* 0x000fc800078e33ff */
[----:B------:R-:W-:Y:S01]  /*1550*/  IADD3 R8, PT, PT, -R3, RZ, RZ ;  /* 0x000000ff03087210 */ /* 0x000fe20007ffe1ff */
[----:B0-----:R-:W-:-:S04]  /*1560*/  @!P3 FMUL R7, R7, 4096 ;  /* 0x458000000707b820 */ /* 0x001fc80000400000 */
[----:B------:R-:W-:Y:S02]  /*1570*/  IMAD R11, R11, R8, R10 ;  /* 0x000000080b0b7224 */ /* 0x000fe400078e020a */
[----:B------:R-:W-:-:S04]  /*1580*/  FMUL R6, RZ, R7 ;  /* 0x00000007ff067220 */ /* 0x000fc80000400000 */
[----:B------:R-:W-:-:S07]  /*1590*/  FFMA.SAT R7, R6, R9, 0.5 ;  /* 0x3f00000006077423 */ /* 0x000fce0000002009 */
.L_x_25:
[----:B0-----:R-:W0:Y:S01]  /*15a0*/  LDCU.64 UR10, c[0x0][0x3c0] ;  /* 0x00007800ff0a77ac */ /* 0x001e220008000a00 */
[----:B-1----:R-:W1:Y:S01]  /*15b0*/  LDC R8, c[0x0][0x3bc] ;  /* 0x0000ef00ff087b82 */ /* 0x002e620000000800 */
[----:B------:R-:W-:Y:S01]  /*15c0*/  UMOV UR5, URZ ;  /* 0x000000ff00057c82 */ /* 0x000fe20008000000 */
[----:B0-----:R-:W-:Y:S01]  /*15d0*/  UISETP.GE.U32.AND UP1, UPT, UR11, 0x4, UPT ;  /* 0x000000040b00788c */ /* 0x001fe2000bf26070 */
[----:B-1----:R-:W-:Y:S01]  /*15e0*/  IMAD R8, R8, UR4, R3 ;  /* 0x0000000408087c24 */ /* 0x002fe2000f8e0203 */
[----:B------:R-:W-:-:S04]  /*15f0*/  UIADD3 UR4, UPT, UPT, UR4, 0x1, URZ ;  /* 0x0000000104047890 */ /* 0x000fc8000fffe0ff */
[----:B------:R-:W-:-:S03]  /*1600*/  UISETP.NE.AND UP0, UPT, UR4, UR10, UPT ;  /* 0x0000000a0400728c */ /* 0x000fc6000bf05270 */
[----:B--23--:R-:W-:Y:S08]  /*1610*/  BRA.U !UP1, `(.L_x_9) ;  /* 0x0000000509307547 */ /* 0x00cff0000b800000 */
[----:B------:R-:W0:Y:S01]  /*1620*/  LDC R10, c[0x0][0x3b8] ;  /* 0x0000ee00ff0a7b82 */ /* 0x000e220000000800 */
[----:B------:R-:W1:Y:S01]  /*1630*/  LDCU UR11, c[0x0][0x3b4] ;  /* 0x00007680ff0b77ac */ /* 0x000e620008000800 */
[----:B------:R-:W2:Y:S01]  /*1640*/  LDCU UR10, c[0x0][0x3b0] ;  /* 0x00007600ff0a77ac */ /* 0x000ea20008000800 */
[----:B------:R-:W-:-:S05]  /*1650*/  UMOV UR5, URZ ;  /* 0x000000ff00057c82 */ /* 0x000fca0008000000 */
.L_x_18:
[----:B0-----:R-:W-:Y:S01]  /*1660*/  IMAD R19, R10, UR5, R11 ;  /* 0x000000050a137c24 */ /* 0x001fe2000f8e020b */
[----:B------:R-:W-:Y:S01]  /*1670*/  UIADD3 UR5, UPT, UPT, UR5, 0x4, URZ ;  /* 0x0000000405057890 */ /* 0x000fe2000fffe0ff */
[----:B------:R-:W-:Y:S02]  /*1680*/  BSSY.RECONVERGENT B0, `(.L_x_10) ;  /* 0x0000019000007945 */ /* 0x000fe40003800200 */
[----:B-1----:R-:W-:Y:S01]  /*1690*/  IMAD.IADD R15, R19, 0x1, R10 ;  /* 0x00000001130f7824 */ /* 0x002fe200078e020a */
[----:B--23--:R-:W-:Y:S01]  /*16a0*/  VIMNMX R12, PT, PT, R8, R19, !PT ;  /* 0x00000013080c7248 */ /* 0x00cfe20007fe0100 */
[----:B------:R-:W-:-:S03]  /*16b0*/  UISETP.NE.AND UP1, UPT, UR5, UR6, UPT ;  /* 0x000000060500728c */ /* 0x000fc6000bf25270 */
[----:B--2---:R-:W-:Y:S02]  /*16c0*/  ISETP.GE.AND P0, PT, R12, UR10, PT ;  /* 0x0000000a0c007c0c */ /* 0x004fe4000bf06270 */
[-C--:B------:R-:W-:Y:S02]  /*16d0*/  IADD3 R13, PT, PT, R15, R10.reuse, RZ ;  /* 0x0000000a0f0d7210 */ /* 0x080fe40007ffe0ff */
[C---:B------:R-:W-:Y:S02]  /*16e0*/  VIMNMX R14, PT, PT, R8.reuse, R15, !PT ;  /* 0x0000000f080e7248 */ /* 0x040fe40007fe0100 */
[----:B------:R-:W-:Y:S02]  /*16f0*/  IADD3 R9, PT, PT, R13, R10, RZ ;  /* 0x0000000a0d097210 */ /* 0x000fe40007ffe0ff */
[C---:B------:R-:W-:Y:S02]  /*1700*/  VIMNMX R12, PT, PT, R8.reuse, R13, !PT ;  /* 0x0000000d080c7248 */ /* 0x040fe40007fe0100 */
[----:B------:R-:W-:-:S02]  /*1710*/  VIMNMX R16, PT, PT, R8, R9, !PT ;  /* 0x0000000908107248 */ /* 0x000fc40007fe0100 */
[----:B------:R-:W-:Y:S02]  /*1720*/  ISETP.GE.AND P1, PT, R14, UR10, PT ;  /* 0x0000000a0e007c0c */ /* 0x000fe4000bf26270 */
[----:B------:R-:W-:Y:S02]  /*1730*/  ISETP.GE.AND P2, PT, R12, UR10, PT ;  /* 0x0000000a0c007c0c */ /* 0x000fe4000bf46270 */
[----:B------:R-:W-:Y:S01]  /*1740*/  ISETP.GE.AND P3, PT, R16, UR10, PT ;  /* 0x0000000a10007c0c */ /* 0x000fe2000bf66270 */
[----:B------:R-:W-:-:S12]  /*1750*/  @P0 BRA `(.L_x_11) ;  /* 0x00000000002c0947 */ /* 0x000fd80003800000 */
[----:B------:R-:W-:Y:S02]  /*1760*/  IMAD.MOV.U32 R12, RZ, RZ, 0x437c0000 ;  /* 0x437c0000ff0c7424 */ /* 0x000fe400078e00ff */
[----:B-1----:R-:W-:Y:S02]  /*1770*/  IMAD R19, R8, UR11, R19 ;  /* 0x0000000b08137c24 */ /* 0x002fe4000f8e0213 */
[----:B------:R-:W-:-:S03]  /*1780*/  FFMA.RM R12, R7, R12, 12582913 ;  /* 0x4b400001070c7423 */ /* 0x000fc6000000400c */
[----:B------:R-:W-:Y:S01]  /*1790*/  LEA R19, R19, R4, 0x2 ;  /* 0x0000000413137211 */ /* 0x000fe200078e10ff */
[C---:B------:R-:W-:Y:S01]  /*17a0*/  FADD R17, R12.reuse, -12583039 ;  /* 0xcb40007f0c117421 */ /* 0x040fe20000000000 */
[----:B------:R-:W-:-:S03]  /*17b0*/  SHF.L.U32 R12, R12, 0x17, RZ ;  /* 0x000000170c0c7819 */ /* 0x000fc600000006ff */
[----:B------:R-:W-:-:S04]  /*17c0*/  FFMA R17, R6, 1.4426950216293334961, -R17 ;  /* 0x3fb8aa3b06117823 */ /* 0x000fc80000000811 */
[----:B------:R-:W-:-:S06]  /*17d0*/  FFMA R17, R6, 1.925963033500011079e-08, R17 ;  /* 0x32a5706006117823 */ /* 0x000fcc0000000011 */
[----:B------:R-:W0:Y:S02]  /*17e0*/  MUFU.EX2 R17, R17 ;  /* 0x0000001100117308 */ /* 0x000e240000000800 */
[----:B0-----:R-:W-:-:S05]  /*17f0*/  FMUL R12, R12, R17 ;  /* 0x000000110c0c7220 */ /* 0x001fca0000400000 */
[----:B------:R0:W-:Y:S02]  /*1800*/  STS [R19], R12 ;  /* 0x0000000c13007388 */ /* 0x0001e40000000800 */
.L_x_11:
[----:B-1----:R-:W-:Y:S05]  /*1810*/  BSYNC.RECONVERGENT B0 ;  /* 0x0000000000007941 */ /* 0x002fea0003800200 */
.L_x_10:
[----:B------:R-:W-:Y:S04]  /*1820*/  BSSY.RECONVERGENT B0, `(.L_x_12) ;  /* 0x000000d000007945 */ /* 0x000fe80003800200 */
[----:B------:R-:W-:Y:S05]  /*1830*/  @P1 BRA `(.L_x_13) ;  /* 0x00000000002c1947 */ /* 0x000fea0003800000 */
[----:B0-----:R-:W-:Y:S02]  /*1840*/  IMAD.MOV.U32 R12, RZ, RZ, 0x437c0000 ;  /* 0x437c0000ff0c7424 */ /* 0x001fe400078e00ff */
[----:B------:R-:W-:Y:S02]  /*1850*/  IMAD R15, R8, UR11, R15 ;  /* 0x0000000b080f7c24 */ /* 0x000fe4000f8e020f */
        /* <DEDUP_REMOVED lines=9> */
.L_x_13:
[----:B------:R-:W-:Y:S05]  /*18f0*/  BSYNC.RECONVERGENT B0 ;  /* 0x0000000000007941 */ /* 0x000fea0003800200 */
.L_x_12:
[----:B------:R-:W-:Y:S04]  /*1900*/  BSSY.RECONVERGENT B0, `(.L_x_14) ;  /* 0x000000d000007945 */ /* 0x000fe80003800200 */
[----:B------:R-:W-:Y:S05]  /*1910*/  @P2 BRA `(.L_x_15) ;  /* 0x00000000002c2947 */ /* 0x000fea0003800000 */
[----:B01----:R-:W-:Y:S02]  /*1920*/  IMAD.MOV.U32 R12, RZ, RZ, 0x437c0000 ;  /* 0x437c0000ff0c7424 */ /* 0x003fe400078e00ff */
        /* <DEDUP_REMOVED lines=10> */
.L_x_15:
[----:B------:R-:W-:Y:S05]  /*19d0*/  BSYNC.RECONVERGENT B0 ;  /* 0x0000000000007941 */ /* 0x000fea0003800200 */
.L_x_14:
[----:B------:R-:W-:Y:S04]  /*19e0*/  BSSY.RECONVERGENT B0, `(.L_x_16) ;  /* 0x000000d000007945 */ /* 0x000fe80003800200 */
[----:B------:R-:W-:Y:S05]  /*19f0*/  @P3 BRA `(.L_x_17) ;  /* 0x00000000002c3947 */ /* 0x000fea0003800000 */
[----:B012---:R-:W-:Y:S02]  /*1a00*/  IMAD.MOV.U32 R12, RZ, RZ, 0x437c0000 ;  /* 0x437c0000ff0c7424 */ /* 0x007fe400078e00ff */
        /* <DEDUP_REMOVED lines=10> */
.L_x_17:
[----:B------:R-:W-:Y:S05]  /*1ab0*/  BSYNC.RECONVERGENT B0 ;  /* 0x0000000000007941 */ /* 0x000fea0003800200 */
.L_x_16:
[----:B------:R-:W-:Y:S05]  /*1ac0*/  BRA.U UP1, `(.L_x_18) ;  /* 0xfffffff901e47547 */ /* 0x000fea000b83ffff */
[----:B------:R-:W-:-:S05]  /*1ad0*/  UMOV UR5, UR6 ;  /* 0x0000000600057c82 */ /* 0x000fca0008000000 */
.L_x_9:
[----:B------:R-:W-:-:S09]  /*1ae0*/  UISETP.NE.AND UP1, UPT, UR7, URZ, UPT ;  /* 0x000000ff0700728c */ /* 0x000fd2000bf25270 */
[----:B------:R-:W-:Y:S05]  /*1af0*/  BRA.U !UP1, `(.L_x_19) ;  /* 0x0000000109f07547 */ /* 0x000fea000b800000 */
[----:B------:R-:W2:Y:S01]  /*1b00*/  LDC R10, c[0x0][0x3b8] ;  /* 0x0000ee00ff0a7b82 */ /* 0x000ea20000000800 */
[----:B------:R-:W4:Y:S01]  /*1b10*/  LDCU UR10, c[0x0][0x3b0] ;  /* 0x00007600ff0a77ac */ /* 0x000f220008000800 */
[----:B------:R-:W-:Y:S01]  /*1b20*/  BSSY.RECONVERGENT B0, `(.L_x_20) ;  /* 0x0000011000007945 */ /* 0x000fe20003800200 */
[----:B--2---:R-:W-:-:S05]  /*1b30*/  IMAD R13, R10, UR5, R11 ;  /* 0x000000050a0d7c24 */ /* 0x004fca000f8e020b */
[----:B---3--:R-:W-:-:S04]  /*1b40*/  VIMNMX R9, PT, PT, R8, R13, !PT ;  /* 0x0000000d08097248 */ /* 0x008fc80007fe0100 */
[----:B----4-:R-:W-:-:S13]  /*1b50*/  ISETP.GE.AND P0, PT, R9, UR10, PT ;  /* 0x0000000a09007c0c */ /* 0x010fda000bf06270 */
[----:B------:R-:W-:Y:S05]  /*1b60*/  @P0 BRA `(.L_x_21) ;  /* 0x0000000000300947 */ /* 0x000fea0003800000 */
[----:B01----:R-:W-:Y:S01]  /*1b70*/  IMAD.MOV.U32 R12, RZ, RZ, 0x437c0000 ;  /* 0x437c0000ff0c7424 */ /* 0x003fe200078e00ff */
[----:B------:R-:W0:Y:S03]  /*1b80*/  LDCU UR5, c[0x0][0x3b4] ;  /* 0x00007680ff0577ac */ /* 0x000e260008000800 */
[----:B------:R-:W-:-:S04]  /*1b90*/  FFMA.RM R12, R7, R12, 12582913 ;  /* 0x4b400001070c7423 */ /* 0x000fc8000000400c */
[C---:B------:R-:W-:Y:S01]  /*1ba0*/  FADD R9, R12.reuse, -12583039 ;  /* 0xcb40007f0c097421 */ /* 0x040fe20000000000 */
[----:B------:R-:W-:-:S03]  /*1bb0*/  SHF.L.U32 R12, R12, 0x17, RZ ;  /* 0x000000170c0c7819 */ /* 0x000fc600000006ff */
[----:B------:R-:W-:-:S04]  /*1bc0*/  FFMA R9, R6, 1.4426950216293334961, -R9 ;  /* 0x3fb8aa3b06097823 */ /* 0x000fc80000000809 */
[----:B------:R-:W-:Y:S01]  /*1bd0*/  FFMA R14, R6, 1.925963033500011079e-08, R9 ;  /* 0x32a57060060e7823 */ /* 0x000fe20000000009 */
[----:B0-----:R-:W-:-:S03]  /*1be0*/  IMAD R9, R8, UR5, R13 ;  /* 0x0000000508097c24 */ /* 0x001fc6000f8e020d */
[----:B------:R-:W0:Y:S02]  /*1bf0*/  MUFU.EX2 R15, R14 ;  /* 0x0000000e000f7308 */ /* 0x000e240000000800 */
[----:B------:R-:W-:Y:S01]  /*1c00*/  LEA R9, R9, R4, 0x2 ;  /* 0x0000000409097211 */ /* 0x000fe200078e10ff */
[----:B0-----:R-:W-:-:S05]  /*1c10*/  FMUL R12, R12, R15 ;  /* 0x0000000f0c0c7220 */ /* 0x001fca0000400000 */
[----:B------:R2:W-:Y:S02]  /*1c20*/  STS [R9], R12 ;  /* 0x0000000c09007388 */ /* 0x0005e40000000800 */
.L_x_21:
[----:B------:R-:W-:Y:S05]  /*1c30*/  BSYNC.RECONVERGENT B0 ;  /* 0x0000000000007941 */ /* 0x000fea0003800200 */
.L_x_20:
[----:B------:R-:W-:-:S09]  /*1c40*/  UISETP.NE.AND UP1, UPT, UR7, 0x1, UPT ;  /* 0x000000010700788c */ /* 0x000fd2000bf25270 */
[----:B------:R-:W-:Y:S05]  /*1c50*/  BRA.U !UP1, `(.L_x_19) ;  /* 0x0000000109987547 */ /* 0x000fea000b800000 */
[----:B------:R-:W-:Y:S01]  /*1c60*/  IMAD.IADD R13, R13, 0x1, R10 ;  /* 0x000000010d0d7824 */ /* 0x000fe200078e020a */
[----:B------:R-:W-:Y:S04]  /*1c70*/  BSSY.RECONVERGENT B0, `(.L_x_22) ;  /* 0x0000010000007945 */ /* 0x000fe80003800200 */
[----:B--2---:R-:W-:-:S04]  /*1c80*/  VIMNMX R9, PT, PT, R8, R13, !PT ;  /* 0x0000000d08097248 */ /* 0x004fc80007fe0100 */
[----:B------:R-:W-:-:S13]  /*1c90*/  ISETP.GE.AND P0, PT, R9, UR10, PT ;  /* 0x0000000a09007c0c */ /* 0x000fda000bf06270 */
[----:B------:R-:W-:Y:S05]  /*1ca0*/  @P0 BRA `(.L_x_23) ;  /* 0x0000000000300947 */ /* 0x000fea0003800000 */
[----:B01----:R-:W-:Y:S01]  /*1cb0*/  HFMA2 R12, -RZ, RZ, 3.7421875, 0 ;  /* 0x437c0000ff0c7431 */ /* 0x003fe200000001ff */
[----:B------:R-:W0:Y:S04]  /*1cc0*/  LDCU UR5, c[0x0][0x3b4] ;  /* 0x00007680ff0577ac */ /* 0x000e280008000800 */
[----:B------:R-:W-:-:S04]  /*1cd0*/  FFMA.RM R12, R7, R12, 12582913 ;  /* 0x4b400001070c7423 */ /* 0x000fc8000000400c */
[C---:B------:R-:W-:Y:S01]  /*1ce0*/  FADD R9, R12.reuse, -12583039 ;  /* 0xcb40007f0c097421 */ /* 0x040fe20000000000 */
[----:B------:R-:W-:-:S03]  /*1cf0*/  SHF.L.U32 R12, R12, 0x17, RZ ;  /* 0x000000170c0c7819 */ /* 0x000fc600000006ff */
[----:B------:R-:W-:-:S04]  /*1d00*/  FFMA R9, R6, 1.4426950216293334961, -R9 ;  /* 0x3fb8aa3b06097823 */ /* 0x000fc80000000809 */
[----:B------:R-:W-:Y:S01]  /*1d10*/  FFMA R14, R6, 1.925963033500011079e-08, R9 ;  /* 0x32a57060060e7823 */ /* 0x000fe20000000009 */
[----:B0-----:R-:W-:-:S03]  /*1d20*/  IMAD R9, R8, UR5, R13 ;  /* 0x0000000508097c24 */ /* 0x001fc6000f8e020d */
[----:B------:R-:W0:Y:S01]  /*1d30*/  MUFU.EX2 R15, R14 ;  /* 0x0000000e000f7308 */ /* 0x000e220000000800 */
[----:B------:R-:W-:Y:S02]  /*1d40*/  IMAD R9, R9, 0x4, R4 ;  /* 0x0000000409097824 */ /* 0x000fe400078e0204 */
[----:B0-----:R-:W-:-:S05]  /*1d50*/  FMUL R12, R12, R15 ;  /* 0x0000000f0c0c7220 */ /* 0x001fca0000400000 */
[----:B------:R2:W-:Y:S02]  /*1d60*/  STS [R9], R12 ;  /* 0x0000000c09007388 */ /* 0x0005e40000000800 */
.L_x_23:
[----:B------:R-:W-:Y:S05]  /*1d70*/  BSYNC.RECONVERGENT B0 ;  /* 0x0000000000007941 */ /* 0x000fea0003800200 */
.L_x_22:
[----:B------:R-:W-:-:S09]  /*1d80*/  UISETP.NE.AND UP1, UPT, UR7, 0x2, UPT ;  /* 0x000000020700788c */ /* 0x000fd2000bf25270 */
[----:B------:R-:W-:Y:S05]  /*1d90*/  BRA.U !UP1, `(.L_x_19) ;  /* 0x0000000109487547 */ /* 0x000fea000b800000 */
[----:B--2---:R-:W-:Y:S01]  /*1da0*/  IADD3 R9, PT, PT, R13, R10, RZ ;  /* 0x0000000a0d097210 */ /* 0x004fe20007ffe0ff */
[----:B------:R-:W-:Y:S03]  /*1db0*/  BSSY.RECONVERGENT B0, `(.L_x_19) ;  /* 0x0000010000007945 */ /* 0x000fe60003800200 */
[----:B------:R-:W-:-:S04]  /*1dc0*/  VIMNMX R10, PT, PT, R8, R9, !PT ;  /* 0x00000009080a7248 */ /* 0x000fc80007fe0100 */
[----:B------:R-:W-:-:S13]  /*1dd0*/  ISETP.GE.AND P0, PT, R10, UR10, PT ;  /* 0x0000000a0a007c0c */ /* 0x000fda000bf06270 */
[----:B------:R-:W-:Y:S05]  /*1de0*/  @P0 BRA `(.L_x_24) ;  /* 0x0000000000300947 */ /* 0x000fea0003800000 */
[----:B------:R-:W-:Y:S01]  /*1df0*/  MOV R10, 0x437c0000 ;  /* 0x437c0000000a7802 */ /* 0x000fe20000000f00 */
[----:B------:R-:W2:Y:S04]  /*1e00*/  LDCU UR5, c[0x0][0x3b4] ;  /* 0x00007680ff0577ac */ /* 0x000ea80008000800 */
[----:B------:R-:W-:-:S04]  /*1e10*/  FFMA.RM R10, R7, R10, 12582913 ;  /* 0x4b400001070a7423 */ /* 0x000fc8000000400a */
[C---:B------:R-:W-:Y:S01]  /*1e20*/  FADD R13, R10.reuse, -12583039 ;  /* 0xcb40007f0a0d7421 */ /* 0x040fe20000000000 */
[----:B------:R-:W-:-:S03]  /*1e30*/  IMAD.SHL.U32 R10, R10, 0x800000, RZ ;  /* 0x008000000a0a7824 */ /* 0x000fc600078e00ff */
[----:B------:R-:W-:-:S04]  /*1e40*/  FFMA R13, R6, 1.4426950216293334961, -R13 ;  /* 0x3fb8aa3b060d7823 */ /* 0x000fc8000000080d */
[----:B------:R-:W-:Y:S01]  /*1e50*/  FFMA R13, R6, 1.925963033500011079e-08, R13 ;  /* 0x32a57060060d7823 */ /* 0x000fe2000000000d */
[----:B--2---:R-:W-:-:S05]  /*1e60*/  IMAD R9, R8, UR5, R9 ;  /* 0x0000000508097c24 */ /* 0x004fca000f8e0209 */
[----:B------:R-:W2:Y:S01]  /*1e70*/  MUFU.EX2 R13, R13 ;  /* 0x0000000d000d7308 */ /* 0x000ea20000000800 */
[----:B------:R-:W-:Y:S01]  /*1e80*/  LEA R9, R9, R4, 0x2 ;  /* 0x0000000409097211 */ /* 0x000fe200078e10ff */
[----:B--2---:R-:W-:-:S05]  /*1e90*/  FMUL R10, R10, R13 ;  /* 0x0000000d0a0a7220 */ /* 0x004fca0000400000 */
[----:B------:R2:W-:Y:S02]  /*1ea0*/  STS [R9], R10 ;  /* 0x0000000a09007388 */ /* 0x0005e40000000800 */
.L_x_24:
[----:B------:R-:W-:Y:S05]  /*1eb0*/  BSYNC.RECONVERGENT B0 ;  /* 0x0000000000007941 */ /* 0x000fea0003800200 */
.L_x_19:
[----:B------:R-:W-:Y:S05]  /*1ec0*/  BRA.U UP0, `(.L_x_25) ;  /* 0xfffffff500b47547 */ /* 0x000fea000b83ffff */
[----:B------:R-:W-:Y:S05]  /*1ed0*/  BRA `(.L_x_7) ;  /* 0x0000000800e87947 */ /* 0x000fea0003800000 */
.L_x_8:
[----:B------:R-:W3:Y:S01]  /*1ee0*/  I2F.U32.RP R6, R11 ;  /* 0x0000000b00067306 */ /* 0x000ee20000209000 */
[----:B------:R-:W-:Y:S01]  /*1ef0*/  FSETP.GEU.AND P0, PT, |R7|, 1.175494350822287508e-38, PT ;  /* 0x008000000700780b */ /* 0x000fe20003f0e200 */
[----:B------:R-:W-:Y:S01]  /*1f00*/  UMOV UR4, URZ ;  /* 0x000000ff00047c82 */ /* 0x000fe20008000000 */
[----:B------:R-:W-:-:S11]  /*1f10*/  ISETP.NE.U32.AND P3, PT, R11, RZ, PT ;  /* 0x000000ff0b00720c */ /* 0x000fd60003f65070 */
[----:B------:R-:W-:Y:S01]  /*1f20*/  @!P0 FMUL R7, R7, 16777216 ;  /* 0x4b80000007078820 */ /* 0x000fe20000400000 */
[----:B---3--:R-:W3:Y:S08]  /*1f30*/  MUFU.RCP R6, R6 ;  /* 0x0000000600067308 */ /* 0x008ef00000001000 */
[----:B------:R-:W4:Y:S01]  /*1f40*/  MUFU.RSQ R7, R7 ;  /* 0x0000000700077308 */ /* 0x000f220000001400 */
[----:B---3--:R-:W-:-:S02]  /*1f50*/  IADD3 R9, PT, PT, R6, 0xffffffe, RZ ;  /* 0x0ffffffe06097810 */ /* 0x008fc40007ffe0ff */
[----:B------:R-:W-:-:S05]  /*1f60*/  LOP3.LUT R6, R11, 0x7, RZ, 0xc0, !PT ;  /* 0x000000070b067812 */ /* 0x000fca00078ec0ff */
[----:B------:R-:W1:Y:S01]  /*1f70*/  F2I.FTZ.U32.TRUNC.NTZ R9, R9 ;  /* 0x0000000900097305 */ /* 0x000e62000021f000 */
[----:B----4-:R-:W-:Y:S01]  /*1f80*/  @!P0 FMUL R7, R7, 4096 ;  /* 0x4580000007078820 */ /* 0x010fe20000400000 */
[----:B-1----:R-:W-:-:S04]  /*1f90*/  IMAD.MOV R8, RZ, RZ, -R9 ;  /* 0x000000ffff087224 */ /* 0x002fc800078e0a09 */
[----:B0-----:R-:W-:Y:S02]  /*1fa0*/  IMAD R13, R8, R11, RZ ;  /* 0x0000000b080d7224 */ /* 0x001fe400078e02ff */
[----:B------:R-:W-:-:S05]  /*1fb0*/  HFMA2 R8, -RZ, RZ, 0, 0 ;  /* 0x00000000ff087431 */ /* 0x000fca00000001ff */
[----:B------:R-:W-:-:S04]  /*1fc0*/  IMAD.HI.U32 R13, R9, R13, R8 ;  /* 0x0000000d090d7227 */ /* 0x000fc800078e0008 */
[----:B------:R-:W-:Y:S02]  /*1fd0*/  VIADD R9, R11, 0xffffffff ;  /* 0xffffffff0b097836 */ /* 0x000fe40000000000 */
[----:B--2---:R-:W-:-:S05]  /*1fe0*/  IMAD.HI.U32 R8, R13, R10, RZ ;  /* 0x0000000a0d087227 */ /* 0x004fca00078e00ff */
[----:B------:R-:W-:-:S05]  /*1ff0*/  IADD3 R12, PT, PT, -R8, RZ, RZ ;  /* 0x000000ff080c7210 */ /* 0x000fca0007ffe1ff */
[----:B------:R-:W-:-:S05]  /*2000*/  IMAD R12, R11, R12, R10 ;  /* 0x0000000c0b0c7224 */ /* 0x000fca00078e020a */
[----:B------:R-:W-:-:S13]  /*2010*/  ISETP.GE.U32.AND P1, PT, R12, R11, PT ;  /* 0x0000000b0c00720c */ /* 0x000fda0003f26070 */
[----:B------:R-:W-:Y:S01]  /*2020*/  @P1 IMAD.IADD R12, R12, 0x1, -R11 ;  /* 0x000000010c0c1824 */ /* 0x000fe200078e0a0b */
[----:B------:R-:W-:Y:S02]  /*2030*/  @P1 IADD3 R8, PT, PT, R8, 0x1, RZ ;  /* 0x0000000108081810 */ /* 0x000fe40007ffe0ff */
[----:B------:R-:W-:Y:S02]  /*2040*/  ISETP.GE.U32.AND P1, PT, R9, 0x7, PT ;  /* 0x000000070900780c */ /* 0x000fe40003f26070 */
[----:B------:R-:W-:Y:S02]  /*2050*/  ISETP.GE.U32.AND P2, PT, R12, R11, PT ;  /* 0x0000000b0c00720c */ /* 0x000fe40003f46070 */
[----:B------:R-:W-:-:S11]  /*2060*/  IADD3 R12, PT, PT, R6, -0x1, RZ ;  /* 0xffffffff060c7810 */ /* 0x000fd60007ffe0ff */
[----:B------:R-:W-:Y:S02]  /*2070*/  @P2 IADD3 R8, PT, PT, R8, 0x1, RZ ;  /* 0x0000000108082810 */ /* 0x000fe40007ffe0ff */
[----:B------:R-:W-:Y:S02]  /*2080*/  @!P3 LOP3.LUT R8, RZ, R11, RZ, 0x33, !PT ;  /* 0x0000000bff08b212 */ /* 0x000fe400078e33ff */
[----:B------:R-:W-:Y:S02]  /*2090*/  ISETP.GE.U32.AND P2, PT, R12, 0x3, PT ;  /* 0x000000030c00780c */ /* 0x000fe40003f46070 */
[----:B------:R-:W-:-:S05]  /*20a0*/  IADD3 R13, PT, PT, -R8, RZ, RZ ;  /* 0x000000ff080d7210 */ /* 0x000fca0007ffe1ff */
[C---:B------:R-:W-:Y:S01]  /*20b0*/  IMAD R9, R11.reuse, R13, R10 ;  /* 0x0000000d0b097224 */ /* 0x040fe200078e020a */
[C---:B------:R-:W-:Y:S02]  /*20c0*/  LOP3.LUT R10, R11.reuse, 0x3, RZ, 0xc0, !PT ;  /* 0x000000030b0a7812 */ /* 0x040fe400078ec0ff */
[----:B------:R-:W-:-:S07]  /*20d0*/  LOP3.LUT R11, R11, 0x7ffffff8, RZ, 0xc0, !PT ;  /* 0x7ffffff80b0b7812 */ /* 0x000fce00078ec0ff */
.L_x_34:
[----:B0-----:R-:W0:Y:S01]  /*20e0*/  LDC R13, c[0x0][0x3bc] ;  /* 0x0000ef00ff0d7b82 */ /* 0x001e220000000800 */
[----:B------:R-:W1:Y:S01]  /*20f0*/  LDCU UR5, c[0x0][0x3b4] ;  /* 0x00007680ff0577ac */ /* 0x000e620008000800 */
[----:B------:R-:W2:Y:S01]  /*2100*/  LDCU UR6, c[0x0][0x3c0] ;  /* 0x00007800ff0677ac */ /* 0x000ea20008000800 */
[----:B0-----:R-:W-:Y:S01]  /*2110*/  IMAD R12, R13, UR4, R8 ;  /* 0x000000040d0c7c24 */ /* 0x001fe2000f8e0208 */
[----:B------:R-:W-:-:S03]  /*2120*/  UIADD3 UR4, UPT, UPT, UR4, 0x1, URZ ;  /* 0x0000000104047890 */ /* 0x000fc6000fffe0ff */
[----:B-1----:R-:W-:Y:S01]  /*2130*/  IMAD R13, R12, UR5, RZ ;  /* 0x000000050c0d7c24 */ /* 0x002fe2000f8e02ff */
[----:B--2---:R-:W-:Y:S01]  /*2140*/  UISETP.NE.AND UP1, UPT, UR4, UR6, UPT ;  /* 0x000000060400728c */ /* 0x004fe2000bf25270 */
[----:B------:R-:W-:-:S10]  /*2150*/  UMOV UR5, URZ ;  /* 0x000000ff00057c82 */ /* 0x000fd40008000000 */
.L_x_33:
[----:B0-----:R-:W0:Y:S01]  /*2160*/  LDC R14, c[0x0][0x3b8] ;  /* 0x0000ee00ff0e7b82 */ /* 0x001e220000000800 */
[----:B------:R-:W1:Y:S01]  /*2170*/  LDCU UR6, c[0x0][0x3b0] ;  /* 0x00007600ff0677ac */ /* 0x000e620008000800 */
[----:B------:R-:W-:Y:S01]  /*2180*/  BSSY.RECONVERGENT B0, `(.L_x_26) ;  /* 0x000008d000007945 */ /* 0x000fe20003800200 */
[----:B------:R-:W2:Y:S01]  /*2190*/  LDCU UR7, c[0x0][0x3c4] ;  /* 0x00007880ff0777ac */ /* 0x000ea20008000800 */
[----:B0-----:R-:W-:Y:S01]  /*21a0*/  IMAD R14, R14, UR5, R9 ;  /* 0x000000050e0e7c24 */ /* 0x001fe2000f8e0209 */
[----:B------:R-:W-:-:S04]  /*21b0*/  UIADD3 UR5, UPT, UPT, UR5, 0x1, URZ ;  /* 0x0000000105057890 */ /* 0x000fc8000fffe0ff */
[----:B------:R-:W-:Y:S01]  /*21c0*/  VIMNMX R15, PT, PT, R12, R14, !PT ;  /* 0x0000000e0c0f7248 */ /* 0x000fe20007fe0100 */
[----:B--2---:R-:W-:-:S03]  /*21d0*/  UISETP.NE.AND UP2, UPT, UR5, UR7, UPT ;  /* 0x000000070500728c */ /* 0x004fc6000bf45270 */
[----:B-1----:R-:W-:-:S13]  /*21e0*/  ISETP.GE.AND P0, PT, R15, UR6, PT ;  /* 0x000000060f007c0c */ /* 0x002fda000bf06270 */
[----:B------:R-:W-:Y:S05]  /*21f0*/  @P0 BRA `(.L_x_27) ;  /* 0x0000000800140947 */ /* 0x000fea0003800000 */
[----:B------:R-:W-:Y:S02]  /*2200*/  HFMA2 R15, -RZ, RZ, 0, 0 ;  /* 0x00000000ff0f7431 */ /* 0x000fe400000001ff */
[----:B------:R-:W-:Y:S01]  /*2210*/  IMAD.MOV.U32 R16, RZ, RZ, RZ ;  /* 0x000000ffff107224 */ /* 0x000fe200078e00ff */
[----:B------:R-:W-:Y:S06]  /*2220*/  @!P1 BRA `(.L_x_28) ;  /* 0x0000000000d09947 */ /* 0x000fec0003800000 */
[----:B------:R-:W0:Y:S01]  /*2230*/  S2UR UR7, SR_CgaCtaId ;  /* 0x00000000000779c3 */ /* 0x000e220000008800 */
[----:B------:R-:W-:Y:S01]  /*2240*/  UMOV UR6, 0x400 ;  /* 0x0000040000067882 */ /* 0x000fe20000000000 */
[----:B------:R-:W-:-:S06]  /*2250*/  MOV R16, RZ ;  /* 0x000000ff00107202 */ /* 0x000fcc0000000f00 */
[----:B------:R-:W1:Y:S01]  /*2260*/  LDC R15, c[0x0][0x3b4] ;  /* 0x0000ed00ff0f7b82 */ /* 0x000e620000000800 */
[----:B0-----:R-:W-:-:S03]  /*2270*/  ULEA UR7, UR7, UR6, 0x18 ;  /* 0x0000000607077291 */ /* 0x001fc6000f8ec0ff */
[----:B------:R-:W-:-:S09]  /*2280*/  UMOV UR6, URZ ;  /* 0x000000ff00067c82 */ /* 0x000fd20008000000 */
.L_x_29:
[----:B-1----:R-:W-:Y:S02]  /*2290*/  IMAD R20, R15, UR6, R14 ;  /* 0x000000060f147c24 */ /* 0x002fe4000f8e020e */
[----:B------:R-:W-:Y:S01]  /*22a0*/  IMAD R17, R13, UR6, RZ ;  /* 0x000000060d117c24 */ /* 0x000fe2000f8e02ff */
[----:B------:R-:W-:Y:S01]  /*22b0*/  UIADD3 UR6, UPT, UPT, UR6, 0x8, URZ ;  /* 0x0000000806067890 */ /* 0x000fe2000fffe0ff */
[----:B------:R-:W-:-:S03]  /*22c0*/  IMAD R20, R20, 0x4, R3 ;  /* 0x0000000414147824 */ /* 0x000fc600078e0203 */
[----:B------:R-:W-:Y:S02]  /*22d0*/  LEA R18, R17, UR7, 0x2 ;  /* 0x0000000711127c11 */ /* 0x000fe4000f8e10ff */
[----:B------:R-:W-:Y:S02]  /*22e0*/  LEA R26, R15, R20, 0x2 ;  /* 0x000000140f1a7211 */ /* 0x000fe400078e10ff */
[----:B------:R-:W-:Y:S01]  /*22f0*/  LEA R22, R13, R18, 0x2 ;  /* 0x000000120d167211 */ /* 0x000fe200078e10ff */
[----:B------:R0:W-:Y:S01]  /*2300*/  LDS R17, [R18] ;  /* 0x0000000012117984 */ /* 0x0001e20000000800 */
[----:B------:R-:W-:Y:S02]  /*2310*/  LEA R21, R15, R26, 0x2 ;  /* 0x0000001a0f157211 */ /* 0x000fe400078e10ff */
[----:B------:R-:W-:Y:S01]  /*2320*/  ISETP.NE.AND P0, PT, R11, UR6, PT ;  /* 0x000000060b007c0c */ /* 0x000fe2000bf05270 */
[----:B------:R-:W1:Y:S01]  /*2330*/  LDS R20, [R20] ;  /* 0x0000000014147984 */ /* 0x000e620000000800 */
[----:B------:R-:W-:-:S03]  /*2340*/  IMAD R28, R13, 0x4, R22 ;  /* 0x000000040d1c7824 */ /* 0x000fc600078e0216 */
[----:B------:R-:W-:Y:S01]  /*2350*/  LDS R24, [R22] ;  /* 0x0000000016187984 */ /* 0x000fe20000000800 */
[----:B0-----:R-:W-:-:S03]  /*2360*/  IMAD R18, R15, 0x4, R21 ;  /* 0x000000040f127824 */ /* 0x001fc600078e0215 */
[----:B------:R-:W0:Y:S02]  /*2370*/  LDS R26, [R26] ;  /* 0x000000001a1a7984 */ /* 0x000e240000000800 */
[----:B------:R-:W-:Y:S02]  /*2380*/  LEA R27, R15, R18, 0x2 ;  /* 0x000000120f1b7211 */ /* 0x000fe400078e10ff */
[----:B------:R-:W-:Y:S04]  /*2390*/  LDS R19, [R28] ;  /* 0x000000001c137984 */ /* 0x000fe80000000800 */
[----:B------:R-:W2:Y:S04]  /*23a0*/  LDS R23, [R21] ;  /* 0x0000000015177984 */ /* 0x000ea80000000800 */
[----:B------:R-:W-:Y:S01]  /*23b0*/  LDS R18, [R18] ;  /* 0x0000000012127984 */ /* 0x000fe20000000800 */
[----:B-1----:R-:W-:-:S04]  /*23c0*/  FFMA R17, R17, R20, R16 ;  /* 0x0000001411117223 */ /* 0x002fc80000000010 */
[----:B0-----:R-:W-:Y:S01]  /*23d0*/  FFMA R16, R24, R26, R17 ;  /* 0x0000001a18107223 */ /* 0x001fe20000000011 */
[----:B------:R-:W-:Y:S02]  /*23e0*/  LEA R17, R13, R28, 0x2 ;  /* 0x0000001c0d117211 */ /* 0x000fe400078e10ff */
[----:B------:R-:W-:Y:S02]  /*23f0*/  LEA R24, R15, R27, 0x2 ;  /* 0x0000001b0f187211 */ /* 0x000fe400078e10ff */
[----:B------:R-:W-:Y:S02]  /*2400*/  LEA R20, R13, R17, 0x2 ;  /* 0x000000110d147211 */ /* 0x000fe400078e10ff */
[----:B------:R-:W0:Y:S01]  /*2410*/  LDS R17, [R17] ;  /* 0x0000000011117984 */ /* 0x000e220000000800 */
[----:B--2---:R-:W-:Y:S01]  /*2420*/  FFMA R16, R19, R23, R16 ;  /* 0x0000001713107223 */ /* 0x004fe20000000010 */
[----:B------:R-:W-:Y:S02]  /*2430*/  IMAD R25, R15, 0x4, R24 ;  /* 0x000000040f197824 */ /* 0x000fe400078e0218 */
[----:B------:R-:W-:Y:S01]  /*2440*/  IMAD R28, R13, 0x4, R20 ;  /* 0x000000040d1c7824 */ /* 0x000fe200078e0214 */
[----:B------:R-:W-:Y:S02]  /*2450*/  LDS R19, [R27] ;  /* 0x000000001b137984 */ /* 0x000fe40000000800 */
[----:B------:R-:W-:-:S02]  /*2460*/  LEA R26, R15, R25, 0x2 ;  /* 0x000000190f1a7211 */ /* 0x000fc400078e10ff */
[----:B------:R-:W1:Y:S01]  /*2470*/  LDS R20, [R20] ;  /* 0x0000000014147984 */ /* 0x000e620000000800 */
[----:B------:R-:W-:-:S03]  /*2480*/  LEA R29, R13, R28, 0x2 ;  /* 0x0000001c0d1d7211 */ /* 0x000fc600078e10ff */
[----:B------:R-:W-:Y:S01]  /*2490*/  LDS R21, [R28] ;  /* 0x000000001c157984 */ /* 0x000fe20000000800 */
[----:B------:R-:W-:-:S03]  /*24a0*/  LEA R23, R13, R29, 0x2 ;  /* 0x0000001d0d177211 */ /* 0x000fc600078e10ff */
[----:B------:R-:W2:Y:S04]  /*24b0*/  LDS R24, [R24] ;  /* 0x0000000018187984 */ /* 0x000ea80000000800 */
[----:B------:R-:W-:Y:S04]  /*24c0*/  LDS R22, [R29] ;  /* 0x000000001d167984 */ /* 0x000fe80000000800 */
[----:B------:R-:W3:Y:S04]  /*24d0*/  LDS R25, [R25] ;  /* 0x0000000019197984 */ /* 0x000ee80000000800 */
[----:B------:R-:W-:Y:S04]  /*24e0*/  LDS R23, [R23] ;  /* 0x0000000017177984 */ /* 0x000fe80000000800 */
[----:B------:R-:W4:Y:S01]  /*24f0*/  LDS R26, [R26] ;  /* 0x000000001a1a7984 */ /* 0x000f220000000800 */
[----:B0-----:R-:W-:-:S04]  /*2500*/  FFMA R17, R17, R18, R16 ;  /* 0x0000001211117223 */ /* 0x001fc80000000010 */
[----:B-1----:R-:W-:-:S04]  /*2510*/  FFMA R20, R20, R19, R17 ;  /* 0x0000001314147223 */ /* 0x002fc80000000011 */
[----:B--2---:R-:W-:-:S04]  /*2520*/  FFMA R21, R21, R24, R20 ;  /* 0x0000001815157223 */ /* 0x004fc80000000014 */
[----:B---3--:R-:W-:-:S04]  /*2530*/  FFMA R22, R22, R25, R21 ;  /* 0x0000001916167223 */ /* 0x008fc80000000015 */
[----:B----4-:R-:W-:Y:S01]  /*2540*/  FFMA R16, R23, R26, R22 ;  /* 0x0000001a17107223 */ /* 0x010fe20000000016 */
[----:B------:R-:W-:Y:S06]  /*2550*/  @P0 BRA `(.L_x_29) ;  /* 0xfffffffc004c0947 */ /* 0x000fec000383ffff */
[----:B------:R-:W-:-:S07]  /*2560*/  IMAD.MOV.U32 R15, RZ, RZ, R11 ;  /* 0x000000ffff0f7224 */ /* 0x000fce00078e000b */
.L_x_28:
[----:B------:R-:W-:-:S13]  /*2570*/  ISETP.NE.AND P0, PT, R6, RZ, PT ;  /* 0x000000ff0600720c */ /* 0x000fda0003f05270 */
[----:B------:R-:W-:Y:S05]  /*2580*/  @!P0 BRA `(.L_x_30) ;  /* 0x0000000000f88947 */ /* 0x000fea0003800000 */
[----:B------:R-:W-:Y:S01]  /*2590*/  ISETP.NE.AND P0, PT, R10, RZ, PT ;  /* 0x000000ff0a00720c */ /* 0x000fe20003f05270 */
[----:B------:R-:W-:-:S12]  /*25a0*/  @!P2 BRA `(.L_x_31) ;  /* 0x00000000006ca947 */ /* 0x000fd80003800000 */
[----:B------:R-:W0:Y:S01]  /*25b0*/  S2UR UR7, SR_CgaCtaId ;  /* 0x00000000000779c3 */ /* 0x000e220000008800 */
[----:B------:R-:W-:Y:S01]  /*25c0*/  UMOV UR6, 0x400 ;  /* 0x0000040000067882 */ /* 0x000fe20000000000 */
[----:B------:R-:W-:-:S06]  /*25d0*/  IMAD R18, R13, R15, RZ ;  /* 0x0000000f0d127224 */ /* 0x000fcc00078e02ff */
[----:B------:R-:W1:Y:S01]  /*25e0*/  LDC R17, c[0x0][0x3b4] ;  /* 0x0000ed00ff117b82 */ /* 0x000e620000000800 */
[----:B0-----:R-:W-:-:S06]  /*25f0*/  ULEA UR6, UR7, UR6, 0x18 ;  /* 0x0000000607067291 */ /* 0x001fcc000f8ec0ff */
[----:B------:R-:W-:Y:S01]  /*2600*/  LEA R24, R18, UR6, 0x2 ;  /* 0x0000000612187c11 */ /* 0x000fe2000f8e10ff */
[C---:B-1----:R-:W-:Y:S01]  /*2610*/  IMAD R20, R15.reuse, R17, R14 ;  /* 0x000000110f147224 */ /* 0x042fe200078e020e */
[----:B------:R-:W-:Y:S02]  /*2620*/  IADD3 R15, PT, PT, R15, 0x4, RZ ;  /* 0x000000040f0f7810 */ /* 0x000fe40007ffe0ff */
[C---:B------:R-:W-:Y:S01]  /*2630*/  LEA R28, R13.reuse, R24, 0x2 ;  /* 0x000000180d1c7211 */ /* 0x040fe200078e10ff */
[----:B------:R-:W-:Y:S01]  /*2640*/  LDS R19, [R24] ;  /* 0x0000000018137984 */ /* 0x000fe20000000800 */
[----:B------:R-:W-:Y:S02]  /*2650*/  LEA R26, R20, R3, 0x2 ;  /* 0x00000003141a7211 */ /* 0x000fe400078e10ff */
[----:B------:R-:W-:Y:S01]  /*2660*/  LEA R23, R13, R28, 0x2 ;  /* 0x0000001c0d177211 */ /* 0x000fe200078e10ff */
[----:B------:R-:W-:Y:S02]  /*2670*/  LDS R21, [R28] ;  /* 0x000000001c157984 */ /* 0x000fe40000000800 */
[----:B------:R-:W-:-:S02]  /*2680*/  IMAD R22, R17, 0x4, R26 ;  /* 0x0000000411167824 */ /* 0x000fc400078e021a */
[----:B------:R-:W0:Y:S01]  /*2690*/  LDS R18, [R26] ;  /* 0x000000001a127984 */ /* 0x000e220000000800 */
[----:B------:R-:W-:Y:S02]  /*26a0*/  IMAD R27, R13, 0x4, R23 ;  /* 0x000000040d1b7824 */ /* 0x000fe400078e0217 */
[C---:B------:R-:W-:Y:S01]  /*26b0*/  LEA R25, R17.reuse, R22, 0x2 ;  /* 0x0000001611197211 */ /* 0x040fe200078e10ff */
[----:B------:R-:W-:Y:S03]  /*26c0*/  LDS R20, [R23] ;  /* 0x0000000017147984 */ /* 0x000fe60000000800 */
[----:B------:R-:W-:Y:S01]  /*26d0*/  LEA R17, R17, R25, 0x2 ;  /* 0x0000001911117211 */ /* 0x000fe200078e10ff */
[----:B------:R-:W1:Y:S04]  /*26e0*/  LDS R22, [R22] ;  /* 0x0000000016167984 */ /* 0x000e680000000800 */
[----:B------:R-:W2:Y:S04]  /*26f0*/  LDS R25, [R25] ;  /* 0x0000000019197984 */ /* 0x000ea80000000800 */
[----:B------:R-:W-:Y:S04]  /*2700*/  LDS R27, [R27] ;  /* 0x000000001b1b7984 */ /* 0x000fe80000000800 */
[----:B------:R-:W3:Y:S01]  /*2710*/  LDS R17, [R17] ;  /* 0x0000000011117984 */ /* 0x000ee20000000800 */
[----:B0-----:R-:W-:-:S04]  /*2720*/  FFMA R18, R19, R18, R16 ;  /* 0x0000001213127223 */ /* 0x001fc80000000010 */
[----:B-1----:R-:W-:-:S04]  /*2730*/  FFMA R21, R21, R22, R18 ;  /* 0x0000001615157223 */ /* 0x002fc80000000012 */
[----:B--2---:R-:W-:-:S04]  /*2740*/  FFMA R20, R20, R25, R21 ;  /* 0x0000001914147223 */ /* 0x004fc80000000015 */
[----:B---3--:R-:W-:-:S07]  /*2750*/  FFMA R16, R27, R17, R20 ;  /* 0x000000111b107223 */ /* 0x008fce0000000014 */
.L_x_31:
[----:B------:R-:W-:Y:S05]  /*2760*/  @!P0 BRA `(.L_x_30) ;  /* 0x0000000000808947 */ /* 0x000fea0003800000 */
[----:B------:R-:W0:Y:S01]  /*2770*/  LDCU UR10, c[0x0][0x3b4] ;  /* 0x00007680ff0a77ac */ /* 0x000e220008000800 */
[----:B------:R-:W-:Y:S01]  /*2780*/  ISETP.NE.AND P0, PT, R10, 0x1, PT ;  /* 0x000000010a00780c */ /* 0x000fe20003f05270 */
[----:B0-----:R-:W-:-:S12]  /*2790*/  ULOP3.LUT UP0, URZ, UR10, 0x1, URZ, 0xc0, !UPT ;  /* 0x000000010aff7892 */ /* 0x001fd8000f80c0ff */
[----:B------:R-:W-:Y:S05]  /*27a0*/  @!P0 BRA `(.L_x_32) ;  /* 0x0000000000448947 */ /* 0x000fea0003800000 */
[----:B------:R-:W0:Y:S01]  /*27b0*/  S2UR UR7, SR_CgaCtaId ;  /* 0x00000000000779c3 */ /* 0x000e220000008800 */
[----:B------:R-:W-:Y:S01]  /*27c0*/  UMOV UR6, 0x400 ;  /* 0x0000040000067882 */ /* 0x000fe20000000000 */
[----:B------:R-:W-:-:S06]  /*27d0*/  IMAD R17, R13, R15, RZ ;  /* 0x0000000f0d117224 */ /* 0x000fcc00078e02ff */
[----:B------:R-:W1:Y:S01]  /*27e0*/  LDC R19, c[0x0][0x3b4] ;  /* 0x0000ed00ff137b82 */ /* 0x000e620000000800 */
[----:B0-----:R-:W-:-:S06]  /*27f0*/  ULEA UR6, UR7, UR6, 0x18 ;  /* 0x0000000607067291 */ /* 0x001fcc000f8ec0ff */
[----:B------:R-:W-:Y:S01]  /*2800*/  LEA R18, R17, UR6, 0x2 ;  /* 0x0000000611127c11 */ /* 0x000fe2000f8e10ff */
[----:B-1----:R-:W-:-:S03]  /*2810*/  IMAD R20, R15, R19, R14 ;  /* 0x000000130f147224 */ /* 0x002fc600078e020e */
[----:B------:R-:W-:Y:S01]  /*2820*/  LEA R21, R13, R18, 0x2 ;  /* 0x000000120d157211 */ /* 0x000fe200078e10ff */
[----:B------:R-:W-:Y:S01]  /*2830*/  LDS R17, [R18] ;  /* 0x0000000012117984 */ /* 0x000fe20000000800 */
[----:B------:R-:W-:Y:S02]  /*2840*/  IMAD R20, R20, 0x4, R3 ;  /* 0x0000000414147824 */ /* 0x000fe400078e0203 */
[----:B------:R-:W-:Y:S02]  /*2850*/  VIADD R15, R15, 0x2 ;  /* 0x000000020f0f7836 */ /* 0x000fe40000000000 */
[----:B------:R-:W-:Y:S01]  /*2860*/  LDS R21, [R21] ;  /* 0x0000000015157984 */ /* 0x000fe20000000800 */
[----:B------:R-:W-:-:S03]  /*2870*/  LEA R19, R19, R20, 0x2 ;  /* 0x0000001413137211 */ /* 0x000fc600078e10ff */
[----:B------:R-:W0:Y:S04]  /*2880*/  LDS R20, [R20] ;  /* 0x0000000014147984 */ /* 0x000e280000000800 */
[----:B------:R-:W1:Y:S01]  /*2890*/  LDS R19, [R19] ;  /* 0x0000000013137984 */ /* 0x000e620000000800 */
[----:B0-----:R-:W-:-:S04]  /*28a0*/  FFMA R16, R17, R20, R16 ;  /* 0x0000001411107223 */ /* 0x001fc80000000010 */
[----:B-1----:R-:W-:-:S07]  /*28b0*/  FFMA R16, R21, R19, R16 ;  /* 0x0000001315107223 */ /* 0x002fce0000000010 */
.L_x_32:
[----:B------:R-:W-:Y:S05]  /*28c0*/  BRA.U !UP0, `(.L_x_30) ;  /* 0x0000000108287547 */ /* 0x000fea000b800000 */
[----:B------:R-:W0:Y:S01]  /*28d0*/  S2UR UR7, SR_CgaCtaId ;  /* 0x00000000000779c3 */ /* 0x000e220000008800 */
[----:B------:R-:W-:Y:S01]  /*28e0*/  UMOV UR6, 0x400 ;  /* 0x0000040000067882 */ /* 0x000fe20000000000 */
[----:B------:R-:W-:Y:S02]  /*28f0*/  IMAD R18, R15, UR10, R14 ;  /* 0x0000000a0f127c24 */ /* 0x000fe4000f8e020e */
[----:B------:R-:W-:-:S03]  /*2900*/  IMAD R15, R13, R15, RZ ;  /* 0x0000000f0d0f7224 */ /* 0x000fc600078e02ff */
[----:B------:R-:W-:-:S06]  /*2910*/  LEA R18, R18, R3, 0x2 ;  /* 0x0000000312127211 */ /* 0x000fcc00078e10ff */
[----:B------:R-:W-:Y:S01]  /*2920*/  LDS R18, [R18] ;  /* 0x0000000012127984 */ /* 0x000fe20000000800 */
[----:B0-----:R-:W-:-:S06]  /*2930*/  ULEA UR6, UR7, UR6, 0x18 ;  /* 0x0000000607067291 */ /* 0x001fcc000f8ec0ff */
[----:B------:R-:W-:-:S06]  /*2940*/  LEA R15, R15, UR6, 0x2 ;  /* 0x000000060f0f7c11 */ /* 0x000fcc000f8e10ff */
[----:B------:R-:W0:Y:S02]  /*2950*/  LDS R15, [R15] ;  /* 0x000000000f0f7984 */ /* 0x000e240000000800 */
[----:B0-----:R-:W-:-:S07]  /*2960*/  FFMA R16, R15, R18, R16 ;  /* 0x000000120f107223 */ /* 0x001fce0000000010 */
.L_x_30:
[----:B------:R-:W-:Y:S01]  /*2970*/  MOV R15, 0x3bbb989d ;  /* 0x3bbb989d000f7802 */ /* 0x000fe20000000f00 */
[----:B------:R-:W-:Y:S01]  /*2980*/  FMUL R16, R7, R16 ;  /* 0x0000001007107220 */ /* 0x000fe20000400000 */
[----:B------:R-:W-:Y:S01]  /*2990*/  IMAD.MOV.U32 R18, RZ, RZ, 0x437c0000 ;  /* 0x437c0000ff127424 */ /* 0x000fe200078e00ff */
[----:B------:R-:W-:Y:S02]  /*29a0*/  IADD3 R19, PT, PT, R13, R14, RZ ;  /* 0x0000000e0d137210 */ /* 0x000fe40007ffe0ff */
[----:B------:R-:W-:-:S03]  /*29b0*/  FFMA.SAT R15, R16, R15, 0.5 ;  /* 0x3f000000100f7423 */ /* 0x000fc6000000200f */
[----:B------:R-:W-:Y:S02]  /*29c0*/  IMAD R14, R19, 0x4, R4 ;  /* 0x00000004130e7824 */ /* 0x000fe400078e0204 */
[----:B------:R-:W-:-:S04]  /*29d0*/  FFMA.RM R15, R15, R18, 12582913 ;  /* 0x4b4000010f0f7423 */ /* 0x000fc80000004012 */
[C---:B------:R-:W-:Y:S01]  /*29e0*/  FADD R17, R15.reuse, -12583039 ;  /* 0xcb40007f0f117421 */ /* 0x040fe20000000000 */
[----:B------:R-:W-:-:S03]  /*29f0*/  SHF.L.U32 R15, R15, 0x17, RZ ;  /* 0x000000170f0f7819 */ /* 0x000fc600000006ff */
[----:B------:R-:W-:-:S04]  /*2a00*/  FFMA R17, R16, 1.4426950216293334961, -R17 ;  /* 0x3fb8aa3b10117823 */ /* 0x000fc80000000811 */
[----:B------:R-:W-:-:S04]  /*2a10*/  FFMA R17, R16, 1.925963033500011079e-08, R17 ;  /* 0x32a5706010117823 */ /* 0x000fc80000000011 */
[----:B------:R-:W0:Y:S02]  /*2a20*/  MUFU.EX2 R16, R17 ;  /* 0x0000001100107308 */ /* 0x000e240000000800 */
[----:B0-----:R-:W-:-:S05]  /*2a30*/  FMUL R15, R15, R16 ;  /* 0x000000100f0f7220 */ /* 0x001fca0000400000 */
[----:B------:R0:W-:Y:S02]  /*2a40*/  STS [R14], R15 ;  /* 0x0000000f0e007388 */ /* 0x0001e40000000800 */
.L_x_27:
[----:B------:R-:W-:Y:S05]  /*2a50*/  BSYNC.RECONVERGENT B0 ;  /* 0x0000000000007941 */ /* 0x000fea0003800200 */
.L_x_26:
[----:B------:R-:W-:Y:S05]  /*2a60*/  BRA.U UP2, `(.L_x_33) ;  /* 0xfffffff502bc7547 */ /* 0x000fea000b83ffff */
[----:B------:R-:W-:Y:S05]  /*2a70*/  BRA.U UP1, `(.L_x_34) ;  /* 0xfffffff501987547 */ /* 0x000fea000b83ffff */
.L_x_7:
[----:B------:R-:W4:Y:S02]  /*2a80*/  LDC.64 R6, c[0x0][0x3b8] ;  /* 0x0000ee00ff067b82 */ /* 0x000f240000000a00 */
[----:B----4-:R-:W-:-:S06]  /*2a90*/  VIMNMX R3, PT, PT, R6, R7, PT ;  /* 0x0000000706037248 */ /* 0x010fcc0003fe0100 */
[----:B------:R-:W-:Y:S01]  /*2aa0*/  BAR.SYNC.DEFER_BLOCKING 0x0 ;  /* 0x0000000000007b1d */ /* 0x000fe20000010000 */
[----:B------:R-:W-:-:S13]  /*2ab0*/  ISETP.GE.AND P0, PT, R3, 0x1, PT ;  /* 0x000000010300780c */ /* 0x000fda0003f06270 */
[----:B------:R-:W-:Y:S05]  /*2ac0*/  @!P0 EXIT ;  /* 0x000000000000894d */ /* 0x000fea0003800000 */
[----:B------:R-:W4:Y:S02]  /*2ad0*/  LDCU UR4, c[0x0][0x3b4] ;  /* 0x00007680ff0477ac */ /* 0x000f240008000800 */
[----:B----4-:R-:W-:-:S09]  /*2ae0*/  UISETP.GE.AND UP0, UPT, UR4, 0x1, UPT ;  /* 0x000000010400788c */ /* 0x010fd2000bf06270 */
[----:B------:R-:W-:Y:S05]  /*2af0*/  BRA.U !UP0, `(.L_x_35) ;  /* 0x00000009082c7547 */ /* 0x000fea000b800000 */
[----:B------:R-:W4:Y:S01]  /*2b00*/  S2R R6, SR_CgaCtaId ;  /* 0x0000000000067919 */ /* 0x000f220000008800 */
[----:B------:R-:W-:Y:S01]  /*2b10*/  ULOP3.LUT UR10, UR4, 0x7, URZ, 0xc0, !UPT ;  /* 0x00000007040a7892 */ /* 0x000fe2000f8ec0ff */
[----:B------:R-:W-:Y:S01]  /*2b20*/  MOV R3, 0x400 ;  /* 0x0000040000037802 */ /* 0x000fe20000000f00 */
[----:B------:R-:W-:Y:S02]  /*2b30*/  UIADD3 UR5, UPT, UPT, UR4, -0x1, URZ ;  /* 0xffffffff04057890 */ /* 0x000fe4000fffe0ff */
[----:B------:R-:W-:Y:S02]  /*2b40*/  ULOP3.LUT UR11, UR4, 0x7ffffff8, URZ, 0xc0, !UPT ;  /* 0x7ffffff8040b7892 */ /* 0x000fe4000f8ec0ff */
[----:B------:R-:W-:Y:S02]  /*2b50*/  ULOP3.LUT UR7, UR4, 0x3, URZ, 0xc0, !UPT ;  /* 0x0000000304077892 */ /* 0x000fe4000f8ec0ff */
[----:B------:R-:W-:Y:S02]  /*2b60*/  UIADD3 UR4, UPT, UPT, UR10, -0x1, URZ ;  /* 0xffffffff0a047890 */ /* 0x000fe4000fffe0ff */
[----:B------:R-:W-:-:S02]  /*2b70*/  UIADD3 UR6, UPT, UPT, -UR11, URZ, URZ ;  /* 0x000000ff0b067290 */ /* 0x000fc4000fffe1ff */
[----:B------:R-:W-:Y:S02]  /*2b80*/  UISETP.GE.U32.AND UP1, UPT, UR4, 0x3, UPT ;  /* 0x000000030400788c */ /* 0x000fe4000bf26070 */
[----:B------:R-:W-:Y:S01]  /*2b90*/  UISETP.GE.U32.AND UP0, UPT, UR5, 0x7, UPT ;  /* 0x000000070500788c */ /* 0x000fe2000bf06070 */
[----:B------:R-:W-:Y:S01]  /*2ba0*/  UMOV UR4, URZ ;  /* 0x000000ff00047c82 */ /* 0x000fe20008000000 */
[----:B----4-:R-:W-:-:S04]  /*2bb0*/  LEA R3, R6, R3, 0x18 ;  /* 0x0000000306037211 */ /* 0x010fc800078ec0ff */
[----:B------:R-:W-:-:S07]  /*2bc0*/  LEA R0, R0, R3, 0x3 ;  /* 0x0000000300007211 */ /* 0x000fce00078e18ff */
.L_x_42:
[----:B----4-:R-:W4:Y:S01]  /*2bd0*/  LDCU UR5, c[0x0][0x3b8] ;  /* 0x00007700ff0577ac */ /* 0x010f220008000800 */
[----:B------:R-:W5:Y:S01]  /*2be0*/  LDC R6, c[0x0][0x3b4] ;  /* 0x0000ed00ff067b82 */ /* 0x000f620000000800 */
[----:B------:R-:W-:Y:S01]  /*2bf0*/  HFMA2 R7, -RZ, RZ, 0, 0 ;  /* 0x00000000ff077431 */ /* 0x000fe200000001ff */
[----:B----4-:R-:W-:-:S04]  /*2c00*/  UIMAD UR5, UR5, 0x3, UR4 ;  /* 0x00000003050578a4 */ /* 0x010fc8000f8e0204 */
[----:B------:R-:W-:-:S06]  /*2c10*/  USHF.L.U32 UR5, UR5, 0x2, URZ ;  /* 0x0000000205057899 */ /* 0x000fcc00080006ff */
[----:B-----5:R-:W-:-:S04]  /*2c20*/  IMAD R6, R6, UR5, R3 ;  /* 0x0000000506067c24 */ /* 0x020fc8000f8e0203 */
[----:B------:R-:W-:-:S07]  /*2c30*/  VIADD R6, R6, 0x10 ;  /* 0x0000001006067836 */ /* 0x000fce0000000000 */
.L_x_41:
[----:B------:R-:W-:Y:S02]  /*2c40*/  MOV R11, RZ ;  /* 0x000000ff000b7202 */ /* 0x000fe40000000f00 */
[----:B-1--4-:R-:W-:Y:S01]  /*2c50*/  MOV R8, RZ ;  /* 0x000000ff00087202 */ /* 0x012fe20000000f00 */
[----:B------:R-:W-:Y:S06]  /*2c60*/  BRA.U !UP0, `(.L_x_36) ;  /* 0x0000000108a87547 */ /* 0x000fec000b800000 */
[----:B--23--:R-:W1:Y:S01]  /*2c70*/  LDC R9, c[0x0][0x3bc] ;  /* 0x0000ef00ff097b82 */ /* 0x00ce620000000800 */
[----:B------:R-:W-:Y:S01]  /*2c80*/  IMAD R10, R7, 0x4, R0 ;  /* 0x00000004070a7824 */ /* 0x000fe200078e0200 */
[----:B------:R-:W-:Y:S01]  /*2c90*/  MOV R11, RZ ;  /* 0x000000ff000b7202 */ /* 0x000fe20000000f00 */
[----:B------:R-:W-:Y:S01]  /*2ca0*/  UMOV UR5, UR6 ;  /* 0x0000000600057c82 */ /* 0x000fe20008000000 */
[----:B------:R-:W-:-:S07]  /*2cb0*/  MOV R8, R6 ;  /* 0x0000000600087202 */ /* 0x000fce0000000f00 */
.L_x_37:
[----:B0-----:R-:W-:Y:S01]  /*2cc0*/  LDS R22, [R8+-0x10] ;  /* 0xfffff00008167984 */ /* 0x001fe20000000800 */
[C---:B-1----:R-:W-:Y:S01]  /*2cd0*/  IMAD R14, R9.reuse, 0x4, R10 ;  /* 0x00000004090e7824 */ /* 0x042fe200078e020a */
[----:B------:R-:W-:Y:S02]  /*2ce0*/  UIADD3 UR5, UPT, UPT, UR5, 0x8, URZ ;  /* 0x0000000805057890 */ /* 0x000fe4000fffe0ff */
[----:B------:R0:W1:Y:S02]  /*2cf0*/  LDS R23, [R10] ;  /* 0x000000000a177984 */ /* 0x0000640000000800 */
[C---:B------:R-:W-:Y:S01]  /*2d00*/  LEA R20, R9.reuse, R14, 0x2 ;  /* 0x0000000e09147211 */ /* 0x040fe200078e10ff */
[----:B------:R-:W-:Y:S01]  /*2d10*/  UISETP.NE.AND UP2, UPT, UR5, URZ, UPT ;  /* 0x000000ff0500728c */ /* 0x000fe2000bf45270 */
[----:B------:R-:W-:Y:S02]  /*2d20*/  LDS R12, [R8+-0xc] ;  /* 0xfffff400080c7984 */ /* 0x000fe40000000800 */
[----:B------:R-:W-:-:S02]  /*2d30*/  LEA R26, R9, R20, 0x2 ;  /* 0x00000014091a7211 */ /* 0x000fc400078e10ff */
[----:B------:R-:W2:Y:S01]  /*2d40*/  LDS R21, [R14] ;  /* 0x000000000e157984 */ /* 0x000ea20000000800 */
[C---:B0-----:R-:W-:Y:S02]  /*2d50*/  LEA R10, R9.reuse, R10, 0x5 ;  /* 0x0000000a090a7211 */ /* 0x041fe400078e28ff */
[C---:B------:R-:W-:Y:S01]  /*2d60*/  IMAD R28, R9.reuse, 0x4, R26 ;  /* 0x00000004091c7824 */ /* 0x040fe200078e021a */
[----:B------:R-:W-:Y:S04]  /*2d70*/  LDS R13, [R8+-0x8] ;  /* 0xfffff800080d7984 */ /* 0x000fe80000000800 */
[----:B------:R-:W0:Y:S01]  /*2d80*/  LDS R20, [R20] ;  /* 0x0000000014147984 */ /* 0x000e220000000800 */
[----:B------:R-:W-:-:S03]  /*2d90*/  LEA R15, R9, R28, 0x2 ;  /* 0x0000001c090f7211 */ /* 0x000fc600078e10ff */
[----:B------:R-:W-:Y:S01]  /*2da0*/  LDS R18, [R8+-0x4] ;  /* 0xfffffc0008127984 */ /* 0x000fe20000000800 */
[----:B------:R-:W-:-:S03]  /*2db0*/  LEA R24, R9, R15, 0x2 ;  /* 0x0000000f09187211 */ /* 0x000fc600078e10ff */
[----:B------:R-:W3:Y:S04]  /*2dc0*/  LDS R19, [R26] ;  /* 0x000000001a137984 */ /* 0x000ee80000000800 */
[----:B------:R-:W-:Y:S04]  /*2dd0*/  LDS R16, [R8] ;  /* 0x0000000008107984 */ /* 0x000fe80000000800 */
[----:B------:R-:W4:Y:S04]  /*2de0*/  LDS R17, [R28] ;  /* 0x000000001c117984 */ /* 0x000f280000000800 */
[----:B------:R-:W-:Y:S04]  /*2df0*/  LDS R14, [R8+0x4] ;  /* 0x00000400080e7984 */ /* 0x000fe80000000800 */
[----:B------:R-:W5:Y:S01]  /*2e00*/  LDS R15, [R15] ;  /* 0x000000000f0f7984 */ /* 0x000f620000000800 */
[----:B-1----:R-:W-:Y:S01]  /*2e10*/  FFMA R25, R22, R23, R11 ;  /* 0x0000001716197223 */ /* 0x002fe2000000000b */
[----:B------:R-:W-:-:S02]  /*2e20*/  IMAD R22, R9, 0x4, R24 ;  /* 0x0000000409167824 */ /* 0x000fc400078e0218 */
[----:B------:R-:W-:Y:S04]  /*2e30*/  LDS R23, [R8+0x8] ;  /* 0x0000080008177984 */ /* 0x000fe80000000800 */
[----:B------:R-:W1:Y:S01]  /*2e40*/  LDS R24, [R24] ;  /* 0x0000000018187984 */ /* 0x000e620000000800 */
[----:B--2---:R-:W-:-:S03]  /*2e50*/  FFMA R12, R12, R21, R25 ;  /* 0x000000150c0c7223 */ /* 0x004fc60000000019 */
[----:B------:R-:W-:Y:S04]  /*2e60*/  LDS R22, [R22] ;  /* 0x0000000016167984 */ /* 0x000fe80000000800 */
[----:B------:R2:W1:Y:S01]  /*2e70*/  LDS R11, [R8+0xc] ;  /* 0x00000c00080b7984 */ /* 0x0004620000000800 */
[----:B0-----:R-:W-:-:S04]  /*2e80*/  FFMA R13, R13, R20, R12 ;  /* 0x000000140d0d7223 */ /* 0x001fc8000000000c */
[----:B---3--:R-:W-:Y:S01]  /*2e90*/  FFMA R13, R18, R19, R13 ;  /* 0x00000013120d7223 */ /* 0x008fe2000000000d */
[----:B--2---:R-:W-:-:S03]  /*2ea0*/  IADD3 R8, PT, PT, R8, 0x20, RZ ;  /* 0x0000002008087810 */ /* 0x004fc60007ffe0ff */
[----:B----4-:R-:W-:-:S04]  /*2eb0*/  FFMA R13, R16, R17, R13 ;  /* 0x00000011100d7223 */ /* 0x010fc8000000000d */
[----:B-----5:R-:W-:-:S04]  /*2ec0*/  FFMA R14, R14, R15, R13 ;  /* 0x0000000f0e0e7223 */ /* 0x020fc8000000000d */
[----:B-1----:R-:W-:-:S04]  /*2ed0*/  FFMA R14, R23, R24, R14 ;  /* 0x00000018170e7223 */ /* 0x002fc8000000000e */
[----:B------:R-:W-:Y:S01]  /*2ee0*/  FFMA R11, R11, R22, R14 ;  /* 0x000000160b0b7223 */ /* 0x000fe2000000000e */
[----:B------:R-:W-:Y:S06]  /*2ef0*/  BRA.U UP2, `(.L_x_37) ;  /* 0xfffffffd02707547 */ /* 0x000fec000b83ffff */
[----:B------:R-:W-:-:S07]  /*2f00*/  IMAD.U32 R8, RZ, RZ, UR11 ;  /* 0x0000000bff087e24 */ /* 0x000fce000f8e00ff */
.L_x_36:
[----:B------:R-:W-:-:S09]  /*2f10*/  UISETP.NE.AND UP2, UPT, UR10, URZ, UPT ;  /* 0x000000ff0a00728c */ /* 0x000fd2000bf45270 */
[----:B------:R-:W-:Y:S05]  /*2f20*/  BRA.U !UP2, `(.L_x_38) ;  /* 0x000000010ad07547 */ /* 0x000fea000b800000 */
[----:B------:R-:W-:Y:S01]  /*2f30*/  UISETP.NE.AND UP2, UPT, UR7, URZ, UPT ;  /* 0x000000ff0700728c */ /* 0x000fe2000bf45270 */
[----:B------:R-:W-:Y:S10]  /*2f40*/  BRA.U !UP1, `(.L_x_39) ;  /* 0x0000000109587547 */ /* 0x000ff4000b800000 */
[----:B0-----:R-:W0:Y:S08]  /*2f50*/  LDC R17, c[0x0][0x3bc] ;  /* 0x0000ef00ff117b82 */ /* 0x001e300000000800 */
[----:B--23--:R-:W1:Y:S01]  /*2f60*/  LDC R9, c[0x0][0x3b4] ;  /* 0x0000ed00ff097b82 */ /* 0x00ce620000000800 */
[----:B0-----:R-:W-:-:S05]  /*2f70*/  IMAD R10, R8, R17, R7 ;  /* 0x00000011080a7224 */ /* 0x001fca00078e0207 */
[----:B------:R-:W-:Y:S01]  /*2f80*/  LEA R12, R10, R5, 0x2 ;  /* 0x000000050a0c7211 */ /* 0x000fe200078e10ff */
[----:B-1----:R-:W-:-:S03]  /*2f90*/  IMAD R9, R9, UR4, R8 ;  /* 0x0000000409097c24 */ /* 0x002fc6000f8e0208 */
[----:B------:R-:W-:Y:S02]  /*2fa0*/  LEA R14, R17, R12, 0x2 ;  /* 0x0000000c110e7211 */ /* 0x000fe400078e10ff */
[----:B------:R-:W-:Y:S01]  /*2fb0*/  LDS R12, [R12] ;  /* 0x000000000c0c7984 */ /* 0x000fe20000000800 */
[----:B------:R-:W-:Y:S02]  /*2fc0*/  IADD3 R8, PT, PT, R8, 0x4, RZ ;  /* 0x0000000408087810 */ /* 0x000fe40007ffe0ff */
[----:B------:R-:W-:Y:S01]  /*2fd0*/  LEA R9, R9, R4, 0x2 ;  /* 0x0000000409097211 */ /* 0x000fe200078e10ff */
[C---:B------:R-:W-:Y:S02]  /*2fe0*/  IMAD R16, R17.reuse, 0x4, R14 ;  /* 0x0000000411107824 */ /* 0x040fe400078e020e */
[----:B------:R-:W-:Y:S03]  /*2ff0*/  LDS R14, [R14] ;  /* 0x000000000e0e7984 */ /* 0x000fe60000000800 */
[----:B------:R-:W-:Y:S01]  /*3000*/  LEA R18, R17, R16, 0x2 ;  /* 0x0000001011127211 */ /* 0x000fe200078e10ff */
[----:B------:R-:W0:Y:S04]  /*3010*/  LDS R10, [R9] ;  /* 0x00000000090a7984 */ /* 0x000e280000000800 */
[----:B------:R-:W1:Y:S04]  /*3020*/  LDS R13, [R9+0x4] ;  /* 0x00000400090d7984 */ /* 0x000e680000000800 */
[----:B------:R-:W-:Y:S04]  /*3030*/  LDS R15, [R9+0x8] ;  /* 0x00000800090f7984 */ /* 0x000fe80000000800 */
[----:B------:R-:W2:Y:S04]  /*3040*/  LDS R16, [R16] ;  /* 0x0000000010107984 */ /* 0x000ea80000000800 */
[----:B------:R-:W-:Y:S04]  /*3050*/  LDS R17, [R9+0xc] ;  /* 0x00000c0009117984 */ /* 0x000fe80000000800 */
[----:B------:R-:W3:Y:S01]  /*3060*/  LDS R18, [R18] ;  /* 0x0000000012127984 */ /* 0x000ee20000000800 */
[----:B0-----:R-:W-:-:S04]  /*3070*/  FFMA R10, R10, R12, R11 ;  /* 0x0000000c0a0a7223 */ /* 0x001fc8000000000b */
[----:B-1----:R-:W-:-:S04]  /*3080*/  FFMA R10, R13, R14, R10 ;  /* 0x0000000e0d0a7223 */ /* 0x002fc8000000000a */
[----:B--2---:R-:W-:-:S04]  /*3090*/  FFMA R10, R15, R16, R10 ;  /* 0x000000100f0a7223 */ /* 0x004fc8000000000a */
[----:B---3--:R-:W-:-:S07]  /*30a0*/  FFMA R11, R17, R18, R10 ;  /* 0x00000012110b7223 */ /* 0x008fce000000000a */
.L_x_39:
[----:B------:R-:W-:Y:S05]  /*30b0*/  BRA.U !UP2, `(.L_x_38) ;  /* 0x000000010a6c7547 */ /* 0x000fea000b800000 */
[----:B0-----:R-:W0:Y:S01]  /*30c0*/  LDC R17, c[0x0][0x3b4] ;  /* 0x0000ed00ff117b82 */ /* 0x001e220000000800 */
[----:B------:R-:W-:Y:S01]  /*30d0*/  UISETP.NE.AND UP2, UPT, UR7, 0x1, UPT ;  /* 0x000000010700788c */ /* 0x000fe2000bf45270 */
[----:B0-----:R-:W-:-:S08]  /*30e0*/  LOP3.LUT P0, RZ, R17, 0x1, RZ, 0xc0, !PT ;  /* 0x0000000111ff7812 */ /* 0x001fd0000780c0ff */
[----:B------:R-:W-:Y:S05]  /*30f0*/  BRA.U !UP2, `(.L_x_40) ;  /* 0x000000010a387547 */ /* 0x000fea000b800000 */
[----:B--2---:R-:W0:Y:S08]  /*3100*/  LDC R10, c[0x0][0x3bc] ;  /* 0x0000ef00ff0a7b82 */ /* 0x004e300000000800 */
[----:B---3--:R-:W1:Y:S01]  /*3110*/  LDC R9, c[0x0][0x3b4] ;  /* 0x0000ed00ff097b82 */ /* 0x008e620000000800 */
[----:B0-----:R-:W-:-:S05]  /*3120*/  IMAD R12, R8, R10, R7 ;  /* 0x0000000a080c7224 */ /* 0x001fca00078e0207 */
[----:B------:R-:W-:Y:S01]  /*3130*/  LEA R13, R12, R5, 0x2 ;  /* 0x000000050c0d7211 */ /* 0x000fe200078e10ff */
[----:B-1----:R-:W-:-:S03]  /*3140*/  IMAD R9, R9, UR4, R8 ;  /* 0x0000000409097c24 */ /* 0x002fc6000f8e0208 */
[----:B------:R-:W-:Y:S02]  /*3150*/  LEA R12, R10, R13, 0x2 ;  /* 0x0000000d0a0c7211 */ /* 0x000fe400078e10ff */
[----:B------:R-:W-:Y:S01]  /*3160*/  LDS R13, [R13] ;  /* 0x000000000d0d7984 */ /* 0x000fe20000000800 */
[----:B------:R-:W-:Y:S01]  /*3170*/  IMAD R9, R9, 0x4, R4 ;  /* 0x0000000409097824 */ /* 0x000fe200078e0204 */
[----:B------:R-:W-:Y:S02]  /*3180*/  IADD3 R8, PT, PT, R8, 0x2, RZ ;  /* 0x0000000208087810 */ /* 0x000fe40007ffe0ff */
[----:B------:R-:W-:Y:S04]  /*3190*/  LDS R12, [R12] ;  /* 0x000000000c0c7984 */ /* 0x000fe80000000800 */
[----:B------:R-:W0:Y:S04]  /*31a0*/  LDS R10, [R9] ;  /* 0x00000000090a7984 */ /* 0x000e280000000800 */
[----:B------:R-:W1:Y:S01]  /*31b0*/  LDS R15, [R9+0x4] ;  /* 0x00000400090f7984 */ /* 0x000e620000000800 */
[----:B0-----:R-:W-:-:S04]  /*31c0*/  FFMA R10, R10, R13, R11 ;  /* 0x0000000d0a0a7223 */ /* 0x001fc8000000000b */
[----:B-1----:R-:W-:-:S07]  /*31d0*/  FFMA R11, R15, R12, R10 ;  /* 0x0000000c0f0b7223 */ /* 0x002fce000000000a */
.L_x_40:
[----:B------:R-:W-:Y:S05]  /*31e0*/  @!P0 BRA `(.L_x_38) ;  /* 0x0000000000208947 */ /* 0x000fea0003800000 */
[----:B------:R-:W0:Y:S01]  /*31f0*/  LDCU UR5, c[0x0][0x3bc] ;  /* 0x00007780ff0577ac */ /* 0x000e220008000800 */
[----:B--23--:R-:W-:-:S05]  /*3200*/  IMAD R9, R17, UR4, R8 ;  /* 0x0000000411097c24 */ /* 0x00cfca000f8e0208 */
[----:B------:R-:W-:Y:S01]  /*3210*/  LEA R9, R9, R4, 0x2 ;  /* 0x0000000409097211 */ /* 0x000fe200078e10ff */
[----:B0-----:R-:W-:-:S04]  /*3220*/  IMAD R8, R8, UR5, R7 ;  /* 0x0000000508087c24 */ /* 0x001fc8000f8e0207 */
[----:B------:R-:W-:Y:S02]  /*3230*/  IMAD R10, R8, 0x4, R5 ;  /* 0x00000004080a7824 */ /* 0x000fe400078e0205 */
[----:B------:R-:W-:Y:S04]  /*3240*/  LDS R8, [R9] ;  /* 0x0000000009087984 */ /* 0x000fe80000000800 */
[----:B------:R-:W0:Y:S02]  /*3250*/  LDS R10, [R10] ;  /* 0x000000000a0a7984 */ /* 0x000e240000000800 */
[----:B0-----:R-:W-:-:S07]  /*3260*/  FFMA R11, R8, R10, R11 ;  /* 0x0000000a080b7223 */ /* 0x001fce000000000b */
.L_x_38:
[----:B------:R-:W0:Y:S01]  /*3270*/  LDC R8, c[0x0][0x3b4] ;  /* 0x0000ed00ff087b82 */ /* 0x000e220000000800 */
[----:B------:R-:W1:Y:S01]  /*3280*/  LDCU UR5, c[0x0][0x3bc] ;  /* 0x00007780ff0577ac */ /* 0x000e620008000800 */
[----:B0-2---:R-:W-:-:S06]  /*3290*/  IMAD R13, R8, UR4, R7 ;  /* 0x00000004080d7c24 */ /* 0x005fcc000f8e0207 */
[----:B---3--:R-:W0:Y:S01]  /*32a0*/  LDC.64 R8, c[0x0][0x398] ;  /* 0x0000e600ff087b82 */ /* 0x008e220000000a00 */
[----:B------:R-:W-:Y:S01]  /*32b0*/  VIADD R7, R7, 0x1 ;  /* 0x0000000107077836 */ /* 0x000fe20000000000 */
[C---:B------:R-:W-:Y:S02]  /*32c0*/  LEA R10, R13.reuse, R4, 0x2 ;  /* 0x000000040d0a7211 */ /* 0x040fe400078e10ff */
[----:B------:R-:W-:Y:S02]  /*32d0*/  LEA R12, R13, R5, 0x2 ;  /* 0x000000050d0c7211 */ /* 0x000fe400078e10ff */
[----:B------:R-:W-:Y:S01]  /*32e0*/  IADD3 R13, PT, PT, R2, R13, RZ ;  /* 0x0000000d020d7210 */ /* 0x000fe20007ffe0ff */
[----:B------:R-:W-:Y:S01]  /*32f0*/  STS [R10], R11 ;  /* 0x0000000b0a007388 */ /* 0x000fe20000000800 */
[----:B-1----:R-:W-:-:S03]  /*3300*/  ISETP.NE.AND P0, PT, R7, UR5, PT ;  /* 0x0000000507007c0c */ /* 0x002fc6000bf05270 */
[----:B------:R-:W1:Y:S01]  /*3310*/  LDS R12, [R12] ;  /* 0x000000000c0c7984 */ /* 0x000e620000000800 */
[----:B0-----:R-:W-:-:S04]  /*3320*/  IMAD.WIDE R8, R13, 0x4, R8 ;  /* 0x000000040d087825 */ /* 0x001fc800078e0208 */
[----:B-1----:R-:W-:-:S05]  /*3330*/  FMUL R13, R12, R11 ;  /* 0x0000000b0c0d7220 */ /* 0x002fca0000400000 */
[----:B------:R4:W-:Y:S01]  /*3340*/  STG.E desc[UR8][R8.64], R13 ;  /* 0x0000000d08007986 */ /* 0x0009e2000c101908 */
[----:B------:R-:W-:Y:S05]  /*3350*/  @P0 BRA `(.L_x_41) ;  /* 0xfffffff800380947 */ /* 0x000fea000383ffff */
[----:B------:R-:W0:Y:S01]  /*3360*/  LDC R6, c[0x0][0x3b8] ;  /* 0x0000ee00ff067b82 */ /* 0x000e220000000800 */
[----:B------:R-:W-:-:S06]  /*3370*/  UIADD3 UR4, UPT, UPT, UR4, 0x1, URZ ;  /* 0x0000000104047890 */ /* 0x000fcc000fffe0ff */
[----:B0-----:R-:W-:-:S13]  /*3380*/  ISETP.NE.AND P0, PT, R6, UR4, PT ;  /* 0x0000000406007c0c */ /* 0x001fda000bf05270 */
[----:B------:R-:W-:Y:S05]  /*3390*/  @!P0 EXIT ;  /* 0x000000000000894d */ /* 0x000fea0003800000 */
[----:B------:R-:W-:Y:S05]  /*33a0*/  BRA `(.L_x_42) ;  /* 0xfffffff800087947 */ /* 0x000fea000383ffff */
.L_x_35:
[C---:B01----:R-:W-:Y:S01]  /*33b0*/  LOP3.LUT R14, R7.reuse, 0x7, RZ, 0xc0, !PT ;  /* 0x00000007070e7812 */ /* 0x043fe200078ec0ff */
[----:B------:R-:W-:Y:S01]  /*33c0*/  UMOV UR4, URZ ;  /* 0x000000ff00047c82 */ /* 0x000fe20008000000 */
[----:B------:R-:W-:Y:S02]  /*33d0*/  LOP3.LUT R15, R7, 0x3, RZ, 0xc0, !PT ;  /* 0x00000003070f7812 */ /* 0x000fe400078ec0ff */
[----:B------:R-:W-:-:S04]  /*33e0*/  IADD3 R0, PT, PT, R14, -0x1, RZ ;  /* 0xffffffff0e007810 */ /* 0x000fc80007ffe0ff */
[----:B------:R-:W-:Y:S02]  /*33f0*/  ISETP.GE.U32.AND P1, PT, R0, 0x3, PT ;  /* 0x000000030000780c */ /* 0x000fe40003f26070 */
[----:B------:R-:W-:-:S11]  /*3400*/  LOP3.LUT R0, R7, 0x7ffffff8, RZ, 0xc0, !PT ;  /* 0x7ffffff807007812 */ /* 0x000fd600078ec0ff */
.L_x_48:
[----:B0-----:R-:W0:Y:S01]  /*3410*/  LDCU.64 UR6, c[0x0][0x3b8] ;  /* 0x00007700ff0677ac */ /* 0x001e220008000a00 */
[----:B----4-:R-:W-:Y:S01]  /*3420*/  HFMA2 R3, -RZ, RZ, 0, 0 ;  /* 0x00000000ff037431 */ /* 0x010fe200000001ff */
[----:B------:R-:W-:Y:S01]  /*3430*/  UMOV UR5, UR4 ;  /* 0x0000000400057c82 */ /* 0x000fe20008000000 */
[----:B------:R-:W-:Y:S02]  /*3440*/  UIADD3 UR4, UPT, UPT, UR4, 0x1, URZ ;  /* 0x0000000104047890 */ /* 0x000fe4000fffe0ff */
[----:B0-----:R-:W-:Y:S02]  /*3450*/  UISETP.GE.U32.AND UP0, UPT, UR7, 0x8, UPT ;  /* 0x000000080700788c */ /* 0x001fe4000bf06070 */
[----:B------:R-:W-:-:S07]  /*3460*/  UISETP.NE.AND UP1, UPT, UR4, UR6, UPT ;  /* 0x000000060400728c */ /* 0x000fce000bf25270 */
[----:B-12---:R-:W-:Y:S05]  /*3470*/  BRA.U !UP0, `(.L_x_43) ;  /* 0x0000000108b07547 */ /* 0x006fea000b800000 */
[----:B------:R-:W0:Y:S01]  /*3480*/  LDC R3, c[0x0][0x3b4] ;  /* 0x0000ed00ff037b82 */ /* 0x000e220000000800 */
[----:B--2---:R-:W-:-:S07]  /*3490*/  MOV R10, RZ ;  /* 0x000000ff000a7202 */ /* 0x004fce0000000f00 */
[----:B------:R-:W1:Y:S02]  /*34a0*/  LDC.64 R6, c[0x0][0x398] ;  /* 0x0000e600ff067b82 */ /* 0x000e640000000a00 */
.L_x_44:
[----:B0-23--:R-:W-:Y:S01]  /*34b0*/  IMAD R9, R3, UR5, R10 ;  /* 0x0000000503097c24 */ /* 0x00dfe2000f8e020a */
[----:B------:R-:W-:-:S03]  /*34c0*/  IADD3 R10, PT, PT, R10, 0x8, RZ ;  /* 0x000000080a0a7810 */ /* 0x000fc60007ffe0ff */
[C---:B------:R-:W-:Y:S01]  /*34d0*/  IMAD R12, R9.reuse, 0x4, R4 ;  /* 0x00000004090c7824 */ /* 0x040fe200078e0204 */
[----:B------:R-:W-:Y:S02]  /*34e0*/  LEA R13, R9, R5, 0x2 ;  /* 0x00000005090d7211 */ /* 0x000fe400078e10ff */
[----:B------:R-:W-:Y:S02]  /*34f0*/  IADD3 R9, PT, PT, R2, R9, RZ ;  /* 0x0000000902097210 */ /* 0x000fe40007ffe0ff */
[----:B------:R-:W-:Y:S01]  /*3500*/  STS [R12], RZ ;  /* 0x000000ff0c007388 */ /* 0x000fe20000000800 */
[----:B------:R-:W-:Y:S02]  /*3510*/  ISETP.NE.AND P0, PT, R10, R0, PT ;  /* 0x000000000a00720c */ /* 0x000fe40003f05270 */
[----:B-1----:R-:W-:Y:S01]  /*3520*/  IMAD.WIDE R8, R9, 0x4, R6 ;  /* 0x0000000409087825 */ /* 0x002fe200078e0206 */
[----:B------:R-:W0:Y:S04]  /*3530*/  LDS R16, [R13] ;  /* 0x000000000d107984 */ /* 0x000e280000000800 */
[----:B------:R-:W-:Y:S04]  /*3540*/  STS [R12+0x4], RZ ;  /* 0x000004ff0c007388 */ /* 0x000fe80000000800 */
[----:B------:R-:W1:Y:S04]  /*3550*/  LDS R18, [R13+0x4] ;  /* 0x000004000d127984 */ /* 0x000e680000000800 */
[----:B------:R-:W-:Y:S04]  /*3560*/  STS [R12+0x8], RZ ;  /* 0x000008ff0c007388 */ /* 0x000fe80000000800 */
[----:B------:R-:W2:Y:S04]  /*3570*/  LDS R20, [R13+0x8] ;  /* 0x000008000d147984 */ /* 0x000ea80000000800 */
[----:B------:R-:W-:Y:S04]  /*3580*/  STS [R12+0xc], RZ ;  /* 0x00000cff0c007388 */ /* 0x000fe80000000800 */
[----:B------:R-:W3:Y:S04]  /*3590*/  LDS R22, [R13+0xc] ;  /* 0x00000c000d167984 */ /* 0x000ee80000000800 */
[----:B------:R-:W-:Y:S04]  /*35a0*/  STS [R12+0x10], RZ ;  /* 0x000010ff0c007388 */ /* 0x000fe80000000800 */
[----:B------:R-:W4:Y:S04]  /*35b0*/  LDS R24, [R13+0x10] ;  /* 0x000010000d187984 */ /* 0x000f280000000800 */
[----:B------:R-:W-:Y:S04]  /*35c0*/  STS [R12+0x14], RZ ;  /* 0x000014ff0c007388 */ /* 0x000fe80000000800 */
[----:B------:R-:W5:Y:S01]  /*35d0*/  LDS R26, [R13+0x14] ;  /* 0x000014000d1a7984 */ /* 0x000f620000000800 */
[----:B0-----:R-:W-:-:S03]  /*35e0*/  FMUL R17, RZ, R16 ;  /* 0x00000010ff117220 */ /* 0x001fc60000400000 */
[----:B------:R-:W-:Y:S04]  /*35f0*/  STS [R12+0x18], RZ ;  /* 0x000018ff0c007388 */ /* 0x000fe80000000800 */
[----:B------:R-:W0:Y:S01]  /*3600*/  LDS R11, [R13+0x18] ;  /* 0x000018000d0b7984 */ /* 0x000e220000000800 */
[----:B-1----:R-:W-:-:S03]  /*3610*/  FMUL R19, RZ, R18 ;  /* 0x00000012ff137220 */ /* 0x002fc60000400000 */
[----:B------:R-:W-:Y:S04]  /*3620*/  STS [R12+0x1c], RZ ;  /* 0x00001cff0c007388 */ /* 0x000fe80000000800 */
[----:B------:R5:W1:Y:S01]  /*3630*/  LDS R27, [R13+0x1c] ;  /* 0x00001c000d1b7984 */ /* 0x000a620000000800 */
[----:B--2---:R-:W-:-:S03]  /*3640*/  FMUL R21, RZ, R20 ;  /* 0x00000014ff157220 */ /* 0x004fc60000400000 */
[----:B------:R2:W-:Y:S01]  /*3650*/  STG.E desc[UR8][R8.64], R17 ;  /* 0x0000001108007986 */ /* 0x0005e2000c101908 */
[----:B---3--:R-:W-:-:S03]  /*3660*/  FMUL R23, RZ, R22 ;  /* 0x00000016ff177220 */ /* 0x008fc60000400000 */
[----:B------:R2:W-:Y:S04]  /*3670*/  STG.E desc[UR8][R8.64+0x4], R19 ;  /* 0x0000041308007986 */ /* 0x0005e8000c101908 */
[----:B------:R2:W-:Y:S01]  /*3680*/  STG.E desc[UR8][R8.64+0x8], R21 ;  /* 0x0000081508007986 */ /* 0x0005e2000c101908 */
[----:B----4-:R-:W-:-:S03]  /*3690*/  FMUL R25, RZ, R24 ;  /* 0x00000018ff197220 */ /* 0x010fc60000400000 */
[----:B------:R2:W-:Y:S04]  /*36a0*/  STG.E desc[UR8][R8.64+0xc], R23 ;  /* 0x00000c1708007986 */ /* 0x0005e8000c101908 */
[----:B------:R2:W-:Y:S01]  /*36b0*/  STG.E desc[UR8][R8.64+0x10], R25 ;  /* 0x0000101908007986 */ /* 0x0005e2000c101908 */
[----:B-----5:R-:W-:-:S05]  /*36c0*/  FMUL R13, RZ, R26 ;  /* 0x0000001aff0d7220 */ /* 0x020fca0000400000 */
[----:B------:R2:W-:Y:S01]  /*36d0*/  STG.E desc[UR8][R8.64+0x14], R13 ;  /* 0x0000140d08007986 */ /* 0x0005e2000c101908 */
[----:B0-----:R-:W-:-:S05]  /*36e0*/  FMUL R11, RZ, R11 ;  /* 0x0000000bff0b7220 */ /* 0x001fca0000400000 */
[----:B------:R2:W-:Y:S01]  /*36f0*/  STG.E desc[UR8][R8.64+0x18], R11 ;  /* 0x0000180b08007986 */ /* 0x0005e2000c101908 */
[----:B-1----:R-:W-:-:S05]  /*3700*/  FMUL R27, RZ, R27 ;  /* 0x0000001bff1b7220 */ /* 0x002fca0000400000 */
[----:B------:R2:W-:Y:S01]  /*3710*/  STG.E desc[UR8][R8.64+0x1c], R27 ;  /* 0x00001c1b08007986 */ /* 0x0005e2000c101908 */
[----:B------:R-:W-:Y:S05]  /*3720*/  @P0 BRA `(.L_x_44) ;  /* 0xfffffffc00600947 */ /* 0x000fea000383ffff */
[----:B------:R-:W-:-:S07]  /*3730*/  IMAD.MOV.U32 R3, RZ, RZ, R0 ;  /* 0x000000ffff037224 */ /* 0x000fce00078e0000 */
.L_x_43:
[----:B------:R-:W-:-:S13]  /*3740*/  ISETP.NE.AND P0, PT, R14, RZ, PT ;  /* 0x000000ff0e00720c */ /* 0x000fda0003f05270 */
[----:B------:R-:W-:Y:S05]  /*3750*/  @!P0 BRA `(.L_x_45) ;  /* 0x0000000000e88947 */ /* 0x000fea0003800000 */
[----:B------:R-:W-:Y:S01]  /*3760*/  ISETP.NE.AND P0, PT, R15, RZ, PT ;  /* 0x000000ff0f00720c */ /* 0x000fe20003f05270 */
[----:B------:R-:W-:-:S12]  /*3770*/  @!P1 BRA `(.L_x_46) ;  /* 0x0000000000609947 */ /* 0x000fd80003800000 */
[----:B------:R-:W2:Y:S02]  /*3780*/  LDC R6, c[0x0][0x3b4] ;  /* 0x0000ed00ff067b82 */ /* 0x000ea40000000800 */
[----:B--23--:R-:W-:-:S06]  /*3790*/  IMAD R9, R6, UR5, R3 ;  /* 0x0000000506097c24 */ /* 0x00cfcc000f8e0203 */
[----:B------:R-:W0:Y:S01]  /*37a0*/  LDC.64 R6, c[0x0][0x398] ;  /* 0x0000e600ff067b82 */ /* 0x000e220000000a00 */
[----:B------:R-:W-:Y:S01]  /*37b0*/  VIADD R3, R3, 0x4 ;  /* 0x0000000403037836 */ /* 0x000fe20000000000 */
[C---:B------:R-:W-:Y:S02]  /*37c0*/  LEA R8, R9.reuse, R4, 0x2 ;  /* 0x0000000409087211 */ /* 0x040fe400078e10ff */
[----:B------:R-:W-:Y:S02]  /*37d0*/  LEA R10, R9, R5, 0x2 ;  /* 0x00000005090a7211 */ /* 0x000fe400078e10ff */
[----:B------:R-:W-:Y:S01]  /*37e0*/  IADD3 R9, PT, PT, R2, R9, RZ ;  /* 0x0000000902097210 */ /* 0x000fe20007ffe0ff */
[----:B------:R-:W-:Y:S04]  /*37f0*/  STS [R8], RZ ;  /* 0x000000ff08007388 */ /* 0x000fe80000000800 */
[----:B------:R-:W1:Y:S04]  /*3800*/  LDS R11, [R10] ;  /* 0x000000000a0b7984 */ /* 0x000e680000000800 */
[----:B------:R-:W-:Y:S04]  /*3810*/  STS [R8+0x4], RZ ;  /* 0x000004ff08007388 */ /* 0x000fe80000000800 */
[----:B------:R-:W2:Y:S04]  /*3820*/  LDS R12, [R10+0x4] ;  /* 0x000004000a0c7984 */ /* 0x000ea80000000800 */
[----:B------:R-:W-:Y:S01]  /*3830*/  STS [R8+0x8], RZ ;  /* 0x000008ff08007388 */ /* 0x000fe20000000800 */
[----:B0-----:R-:W-:-:S03]  /*3840*/  IMAD.WIDE R6, R9, 0x4, R6 ;  /* 0x0000000409067825 */ /* 0x001fc600078e0206 */
[----:B------:R-:W0:Y:S04]  /*3850*/  LDS R13, [R10+0x8] ;  /* 0x000008000a0d7984 */ /* 0x000e280000000800 */
[----:B------:R-:W-:Y:S04]  /*3860*/  STS [R8+0xc], RZ ;  /* 0x00000cff08007388 */ /* 0x000fe80000000800 */
[----:B------:R-:W3:Y:S01]  /*3870*/  LDS R16, [R10+0xc] ;  /* 0x00000c000a107984 */ /* 0x000ee20000000800 */
[----:B-1----:R-:W-:-:S05]  /*3880*/  FMUL R11, RZ, R11 ;  /* 0x0000000bff0b7220 */ /* 0x002fca0000400000 */
[----:B------:R1:W-:Y:S01]  /*3890*/  STG.E desc[UR8][R6.64], R11 ;  /* 0x0000000b06007986 */ /* 0x0003e2000c101908 */
[----:B--2---:R-:W-:-:S05]  /*38a0*/  FMUL R9, RZ, R12 ;  /* 0x0000000cff097220 */ /* 0x004fca0000400000 */
[----:B------:R1:W-:Y:S01]  /*38b0*/  STG.E desc[UR8][R6.64+0x4], R9 ;  /* 0x0000040906007986 */ /* 0x0003e2000c101908 */
[----:B0-----:R-:W-:-:S05]  /*38c0*/  FMUL R13, RZ, R13 ;  /* 0x0000000dff0d7220 */ /* 0x001fca0000400000 */
[----:B------:R1:W-:Y:S01]  /*38d0*/  STG.E desc[UR8][R6.64+0x8], R13 ;  /* 0x0000080d06007986 */ /* 0x0003e2000c101908 */
[----:B---3--:R-:W-:-:S05]  /*38e0*/  FMUL R17, RZ, R16 ;  /* 0x00000010ff117220 */ /* 0x008fca0000400000 */
[----:B------:R1:W-:Y:S02]  /*38f0*/  STG.E desc[UR8][R6.64+0xc], R17 ;  /* 0x00000c1106007986 */ /* 0x0003e4000c101908 */
.L_x_46:
[----:B------:R-:W-:Y:S05]  /*3900*/  @!P0 BRA `(.L_x_45) ;  /* 0x00000000007c8947 */ /* 0x000fea0003800000 */
[----:B------:R-:W-:Y:S01]  /*3910*/  ISETP.NE.AND P0, PT, R15, 0x1, PT ;  /* 0x000000010f00780c */ /* 0x000fe20003f05270 */
[----:B------:R-:W-:-:S12]  /*3920*/  ULOP3.LUT UP0, URZ, UR7, 0x1, URZ, 0xc0, !UPT ;  /* 0x0000000107ff7892 */ /* 0x000fd8000f80c0ff */
[----:B------:R-:W-:Y:S05]  /*3930*/  @!P0 BRA `(.L_x_47) ;  /* 0x0000000000408947 */ /* 0x000fea0003800000 */
[----:B-1----:R-:W2:Y:S02]  /*3940*/  LDC R6, c[0x0][0x3b4] ;  /* 0x0000ed00ff067b82 */ /* 0x002ea40000000800 */
        /* <DEDUP_REMOVED lines=9> */
[----:B------:R-:W2:Y:S01]  /*39e0*/  LDS R10, [R13+0x4] ;  /* 0x000004000d0a7984 */ /* 0x000ea20000000800 */
[----:B0-----:R-:W-:-:S04]  /*39f0*/  IMAD.WIDE R6, R9, 0x4, R6 ;  /* 0x0000000409067825 */ /* 0x001fc800078e0206 */
[----:B-1----:R-:W-:-:S05]  /*3a00*/  FMUL R9, RZ, R8 ;  /* 0x00000008ff097220 */ /* 0x002fca0000400000 */
[----:B------:R0:W-:Y:S01]  /*3a10*/  STG.E desc[UR8][R6.64], R9 ;  /* 0x0000000906007986 */ /* 0x0001e2000c101908 */
[----:B--2---:R-:W-:-:S05]  /*3a20*/  FMUL R11, RZ, R10 ;  /* 0x0000000aff0b7220 */ /* 0x004fca0000400000 */
[----:B------:R0:W-:Y:S02]  /*3a30*/  STG.E desc[UR8][R6.64+0x4], R11 ;  /* 0x0000040b06007986 */ /* 0x0001e4000c101908 */
.L_x_47:
[----:B------:R-:W-:Y:S05]  /*3a40*/  BRA.U !UP0, `(.L_x_45) ;  /* 0x00000001082c7547 */ /* 0x000fea000b800000 */
[----:B01----:R-:W0:Y:S02]  /*3a50*/  LDC R6, c[0x0][0x3b4] ;  /* 0x0000ed00ff067b82 */ /* 0x003e240000000800 */
[----:B0-----:R-:W-:-:S06]  /*3a60*/  IMAD R3, R6, UR5, R3 ;  /* 0x0000000506037c24 */ /* 0x001fcc000f8e0203 */
[----:B------:R-:W0:Y:S01]  /*3a70*/  LDC.64 R6, c[0x0][0x398] ;  /* 0x0000e600ff067b82 */ /* 0x000e220000000a00 */
[C---:B--2---:R-:W-:Y:S02]  /*3a80*/  LEA R8, R3.reuse, R4, 0x2 ;  /* 0x0000000403087211 */ /* 0x044fe400078e10ff */
[----:B---3--:R-:W-:Y:S02]  /*3a90*/  LEA R9, R3, R5, 0x2 ;  /* 0x0000000503097211 */ /* 0x008fe400078e10ff */
[----:B------:R-:W-:Y:S01]  /*3aa0*/  IADD3 R3, PT, PT, R2, R3, RZ ;  /* 0x0000000302037210 */ /* 0x000fe20007ffe0ff */
[----:B------:R-:W-:Y:S04]  /*3ab0*/  STS [R8], RZ ;  /* 0x000000ff08007388 */ /* 0x000fe80000000800 */
[----:B------:R-:W1:Y:S01]  /*3ac0*/  LDS R9, [R9] ;  /* 0x0000000009097984 */ /* 0x000e620000000800 */
[----:B0-----:R-:W-:-:S04]  /*3ad0*/  IMAD.WIDE R6, R3, 0x4, R6 ;  /* 0x0000000403067825 */ /* 0x001fc800078e0206 */
[----:B-1----:R-:W-:-:S05]  /*3ae0*/  FMUL R3, RZ, R9 ;  /* 0x00000009ff037220 */ /* 0x002fca0000400000 */
[----:B------:R4:W-:Y:S02]  /*3af0*/  STG.E desc[UR8][R6.64], R3 ;  /* 0x0000000306007986 */ /* 0x0009e4000c101908 */
.L_x_45:
[----:B------:R-:W-:Y:S05]  /*3b00*/  BRA.U UP1, `(.L_x_48) ;  /* 0xfffffff901407547 */ /* 0x000fea000b83ffff */
[----:B------:R-:W-:Y:S05]  /*3b10*/  EXIT ;  /* 0x000000000000794d */ /* 0x000fea0003800000 */
.L_x_49:
[----:B------:R-:W-:-:S00]  /*3b20*/  BRA `(.L_x_49) ;  /* 0xfffffffc00fc7947 */ /* 0x000fc0000383ffff */
[----:B------:R-:W-:-:S00]  /*3b30*/  NOP ;  /* 0x0000000000007918 */ /* 0x000fc00000000000 */
        /* <DEDUP_REMOVED lines=12> */
.L_x_50:


//--------------------- .nv.shared._Z11flashKernelPKfS0_S0_PfS1_S1_iiiiii --------------------------
	.section	.nv.shared._Z11flashKernelPKfS0_S0_PfS1_S1_iiiiii,"aw",@nobits
	.sectionflags	@""
	.align	16
	.zero		1024


//--------------------- .nv.shared.reserved.0     --------------------------
	.section	.nv.shared.reserved.0,"aw",@nobits
	.weak		__nv_reservedSMEM_offset_0_alias
	.size		__nv_reservedSMEM_offset_0_alias, 0, 64
	.other		__nv_reservedSMEM_offset_0_alias,@"STO_CUDA_RESERVED_SHARED STV_DEFAULT"
__nv_reservedSMEM_offset_0_alias:
	.zero		0
	.zero		64


//--------------------- .nv.constant0._Z11flashKernelPKfS0_S0_PfS1_S1_iiiiii --------------------------
	.section	.nv.constant0._Z11flashKernelPKfS0_S0_PfS1_S1_iiiiii,"a",@progbits
	.sectionflags	@""
	.align	4
.nv.constant0._Z11flashKernelPKfS0_S0_PfS1_S1_iiiiii:
	.zero		968


//--------------------- SYMBOLS --------------------------

	.type		.nv.reservedSmem.offset0,@object
	.size		.nv.reservedSmem.offset0,0x4
	.type		.nv.reservedSmem.cap,@object
	.size		.nv.reservedSmem.cap,0x4
